//
// Generated by NVIDIA NVVM Compiler
//
// Compiler Build ID: CL-36424714
// Cuda compilation tools, release 13.0, V13.0.88
// Based on NVVM 20.0.0
//

.version 9.0
.target sm_100
.address_size 64

	// .globl	_Z5sobelPhS_jjjmi
.const .align 4 .b8 _mask[200] = {255, 255, 255, 255, 252, 255, 255, 255, 250, 255, 255, 255, 252, 255, 255, 255, 255, 255, 255, 255, 254, 255, 255, 255, 248, 255, 255, 255, 244, 255, 255, 255, 248, 255, 255, 255, 254, 255, 255, 255, 0, 0, 0, 0, 0, 0, 0, 0, 0, 0, 0, 0, 0, 0, 0, 0, 0, 0, 0, 0, 2, 0, 0, 0, 8, 0, 0, 0, 12, 0, 0, 0, 8, 0, 0, 0, 2, 0, 0, 0, 1, 0, 0, 0, 4, 0, 0, 0, 6, 0, 0, 0, 4, 0, 0, 0, 1, 0, 0, 0, 255, 255, 255, 255, 254, 255, 255, 255, 0, 0, 0, 0, 2, 0, 0, 0, 1, 0, 0, 0, 252, 255, 255, 255, 248, 255, 255, 255, 0, 0, 0, 0, 8, 0, 0, 0, 4, 0, 0, 0, 250, 255, 255, 255, 244, 255, 255, 255, 0, 0, 0, 0, 12, 0, 0, 0, 6, 0, 0, 0, 252, 255, 255, 255, 248, 255, 255, 255, 0, 0, 0, 0, 8, 0, 0, 0, 4, 0, 0, 0, 255, 255, 255, 255, 254, 255, 255, 255, 0, 0, 0, 0, 2, 0, 0, 0, 1};
// _ZZ5sobelPhS_jjjmiE4mask has been demoted

.visible .entry _Z5sobelPhS_jjjmi(
	.param .u64 .ptr .align 1 _Z5sobelPhS_jjjmi_param_0,
	.param .u64 .ptr .align 1 _Z5sobelPhS_jjjmi_param_1,
	.param .u32 _Z5sobelPhS_jjjmi_param_2,
	.param .u32 _Z5sobelPhS_jjjmi_param_3,
	.param .u32 _Z5sobelPhS_jjjmi_param_4,
	.param .u64 _Z5sobelPhS_jjjmi_param_5,
	.param .u32 _Z5sobelPhS_jjjmi_param_6
)
{
	.reg .pred 	%p<36>;
	.reg .b32 	%r<185>;
	.reg .b64 	%rd<119>;
	.reg .b64 	%fd<90>;
	// demoted variable
	.shared .align 4 .b8 _ZZ5sobelPhS_jjjmiE4mask[200];
	ld.param.u32 	%r20, [_Z5sobelPhS_jjjmi_param_3];
	ld.param.u32 	%r24, [_Z5sobelPhS_jjjmi_param_4];
	ld.param.u64 	%rd8, [_Z5sobelPhS_jjjmi_param_5];
	ld.param.u32 	%r21, [_Z5sobelPhS_jjjmi_param_6];
	mov.u32 	%r25, %ctaid.x;
	shl.b32 	%r26, %r25, 9;
	mov.u32 	%r27, %tid.x;
	add.s32 	%r28, %r26, %r27;
	rem.u32 	%r1, %r28, %r20;
	mul.hi.s32 	%r29, %r1, 1374389535;
	shr.u32 	%r30, %r29, 31;
	shr.s32 	%r31, %r29, 3;
	add.s32 	%r32, %r31, %r30;
	shr.u32 	%r33, %r32, 31;
	add.s32 	%r34, %r32, %r33;
	and.b32  	%r35, %r34, -2;
	sub.s32 	%r36, %r32, %r35;
	mul.wide.s32 	%rd9, %r36, 100;
	mov.u64 	%rd10, _mask;
	add.s64 	%rd11, %rd10, %rd9;
	mul.hi.s32 	%r37, %r1, 1717986919;
	shr.u32 	%r38, %r37, 31;
	shr.s32 	%r39, %r37, 1;
	add.s32 	%r40, %r39, %r38;
	mul.hi.s32 	%r41, %r40, 1717986919;
	shr.u32 	%r42, %r41, 31;
	shr.s32 	%r43, %r41, 1;
	add.s32 	%r44, %r43, %r42;
	mul.lo.s32 	%r45, %r44, 5;
	sub.s32 	%r46, %r40, %r45;
	mul.wide.s32 	%rd12, %r46, 20;
	add.s64 	%rd13, %rd11, %rd12;
	mul.lo.s32 	%r47, %r40, 5;
	sub.s32 	%r48, %r1, %r47;
	mul.wide.s32 	%rd14, %r48, 4;
	add.s64 	%rd15, %rd13, %rd14;
	ld.const.u32 	%r49, [%rd15];
	mov.u32 	%r50, _ZZ5sobelPhS_jjjmiE4mask;
	mad.lo.s32 	%r51, %r36, 100, %r50;
	mad.lo.s32 	%r52, %r46, 20, %r51;
	shl.b32 	%r53, %r48, 2;
	add.s32 	%r54, %r52, %r53;
	st.shared.u32 	[%r54], %r49;
	bar.sync 	0;
	add.s32 	%r55, %r1, -2;
	setp.gt.s32 	%p4, %r1, 1;
	setp.lt.u32 	%p5, %r55, %r20;
	and.pred  	%p1, %p4, %p5;
	mul.lo.s32 	%r56, %r55, %r24;
	cvt.u64.u32 	%rd1, %r56;
	add.s32 	%r57, %r1, -1;
	setp.gt.s32 	%p6, %r1, 0;
	setp.lt.u32 	%p7, %r57, %r20;
	and.pred  	%p2, %p6, %p7;
	add.s32 	%r58, %r56, %r24;
	cvt.u64.u32 	%rd2, %r58;
	add.s32 	%r59, %r58, %r24;
	cvt.u64.u32 	%rd3, %r59;
	add.s32 	%r60, %r59, %r24;
	cvt.u64.u32 	%rd4, %r60;
	add.s32 	%r61, %r1, 2;
	setp.gt.s32 	%p8, %r1, -3;
	setp.lt.u32 	%p9, %r61, %r20;
	and.pred  	%p3, %p8, %p9;
	add.s32 	%r62, %r60, %r24;
	cvt.u64.u32 	%rd5, %r62;
	add.s32 	%r179, %r50, 40;
	add.s32 	%r182, %r21, -2;
	mov.b32 	%r180, -2;
	mov.f64 	%fd84, 0d0000000000000000;
	mov.u32 	%r177, %r21;
	mov.u32 	%r178, %r182;
	mov.f64 	%fd85, %fd84;
	mov.f64 	%fd86, %fd84;
$L__BB0_1:
	ld.param.u32 	%r175, [_Z5sobelPhS_jjjmi_param_3];
	ld.param.u32 	%r173, [_Z5sobelPhS_jjjmi_param_2];
	ld.param.u64 	%rd116, [_Z5sobelPhS_jjjmi_param_0];
	setp.gt.s32 	%p10, %r1, -1;
	cvt.s64.s32 	%rd16, %r178;
	add.s32 	%r63, %r177, -2;
	setp.gt.s32 	%p11, %r63, -1;
	setp.lt.u32 	%p12, %r63, %r173;
	and.pred  	%p13, %p11, %p12;
	mul.lo.s64 	%rd17, %rd8, %rd16;
	and.pred  	%p14, %p1, %p13;
	add.s64 	%rd18, %rd17, %rd1;
	add.s64 	%rd19, %rd18, 2;
	selp.b64 	%rd20, %rd19, 0, %p14;
	cvta.to.global.u64 	%rd21, %rd116;
	add.s64 	%rd22, %rd21, %rd20;
	ld.global.u8 	%r64, [%rd22];
	selp.b32 	%r65, %r64, 0, %p14;
	add.s64 	%rd23, %rd18, 1;
	selp.b64 	%rd24, %rd23, 0, %p14;
	add.s64 	%rd25, %rd21, %rd24;
	ld.global.u8 	%r66, [%rd25];
	selp.b32 	%r67, %r66, 0, %p14;
	selp.b64 	%rd26, %rd18, 0, %p14;
	add.s64 	%rd27, %rd21, %rd26;
	ld.global.u8 	%r68, [%rd27];
	selp.b32 	%r69, %r68, 0, %p14;
	ld.shared.u32 	%r70, [%r179+-40];
	mul.lo.s32 	%r71, %r70, %r65;
	cvt.rn.f64.s32 	%fd14, %r71;
	add.f64 	%fd15, %fd86, %fd14;
	mul.lo.s32 	%r72, %r67, %r70;
	cvt.rn.f64.s32 	%fd16, %r72;
	add.f64 	%fd17, %fd85, %fd16;
	mul.lo.s32 	%r73, %r70, %r69;
	cvt.rn.f64.s32 	%fd18, %r73;
	add.f64 	%fd19, %fd84, %fd18;
	and.pred  	%p15, %p2, %p13;
	add.s64 	%rd28, %rd17, %rd2;
	add.s64 	%rd29, %rd28, 2;
	selp.b64 	%rd30, %rd29, 0, %p15;
	add.s64 	%rd31, %rd21, %rd30;
	ld.global.u8 	%r74, [%rd31];
	selp.b32 	%r75, %r74, 0, %p15;
	add.s64 	%rd32, %rd28, 1;
	selp.b64 	%rd33, %rd32, 0, %p15;
	add.s64 	%rd34, %rd21, %rd33;
	ld.global.u8 	%r76, [%rd34];
	selp.b32 	%r77, %r76, 0, %p15;
	selp.b64 	%rd35, %rd28, 0, %p15;
	add.s64 	%rd36, %rd21, %rd35;
	ld.global.u8 	%r78, [%rd36];
	selp.b32 	%r79, %r78, 0, %p15;
	ld.shared.u32 	%r80, [%r179+-20];
	mul.lo.s32 	%r81, %r80, %r75;
	cvt.rn.f64.s32 	%fd20, %r81;
	add.f64 	%fd21, %fd15, %fd20;
	mul.lo.s32 	%r82, %r77, %r80;
	cvt.rn.f64.s32 	%fd22, %r82;
	add.f64 	%fd23, %fd17, %fd22;
	mul.lo.s32 	%r83, %r80, %r79;
	cvt.rn.f64.s32 	%fd24, %r83;
	add.f64 	%fd25, %fd19, %fd24;
	and.pred  	%p16, %p10, %p13;
	add.s64 	%rd37, %rd17, %rd3;
	add.s64 	%rd38, %rd37, 2;
	selp.b64 	%rd39, %rd38, 0, %p16;
	add.s64 	%rd40, %rd21, %rd39;
	ld.global.u8 	%r84, [%rd40];
	selp.b32 	%r85, %r84, 0, %p16;
	add.s64 	%rd41, %rd37, 1;
	selp.b64 	%rd42, %rd41, 0, %p16;
	add.s64 	%rd43, %rd21, %rd42;
	ld.global.u8 	%r86, [%rd43];
	selp.b32 	%r87, %r86, 0, %p16;
	selp.b64 	%rd44, %rd37, 0, %p16;
	add.s64 	%rd45, %rd21, %rd44;
	ld.global.u8 	%r88, [%rd45];
	selp.b32 	%r89, %r88, 0, %p16;
	ld.shared.u32 	%r90, [%r179];
	mul.lo.s32 	%r91, %r90, %r85;
	cvt.rn.f64.s32 	%fd26, %r91;
	add.f64 	%fd27, %fd21, %fd26;
	mul.lo.s32 	%r92, %r87, %r90;
	cvt.rn.f64.s32 	%fd28, %r92;
	add.f64 	%fd29, %fd23, %fd28;
	mul.lo.s32 	%r93, %r90, %r89;
	cvt.rn.f64.s32 	%fd30, %r93;
	add.f64 	%fd31, %fd25, %fd30;
	setp.gt.s32 	%p17, %r1, -2;
	add.s32 	%r94, %r1, 1;
	setp.lt.u32 	%p18, %r94, %r175;
	and.pred  	%p19, %p17, %p18;
	and.pred  	%p20, %p19, %p13;
	add.s64 	%rd46, %rd17, %rd4;
	add.s64 	%rd47, %rd46, 2;
	selp.b64 	%rd48, %rd47, 0, %p20;
	add.s64 	%rd49, %rd21, %rd48;
	ld.global.u8 	%r95, [%rd49];
	selp.b32 	%r96, %r95, 0, %p20;
	add.s64 	%rd50, %rd46, 1;
	selp.b64 	%rd51, %rd50, 0, %p20;
	add.s64 	%rd52, %rd21, %rd51;
	ld.global.u8 	%r97, [%rd52];
	selp.b32 	%r98, %r97, 0, %p20;
	selp.b64 	%rd53, %rd46, 0, %p20;
	add.s64 	%rd54, %rd21, %rd53;
	ld.global.u8 	%r99, [%rd54];
	selp.b32 	%r100, %r99, 0, %p20;
	ld.shared.u32 	%r101, [%r179+20];
	mul.lo.s32 	%r102, %r101, %r96;
	cvt.rn.f64.s32 	%fd32, %r102;
	add.f64 	%fd33, %fd27, %fd32;
	mul.lo.s32 	%r103, %r98, %r101;
	cvt.rn.f64.s32 	%fd34, %r103;
	add.f64 	%fd35, %fd29, %fd34;
	mul.lo.s32 	%r104, %r101, %r100;
	cvt.rn.f64.s32 	%fd36, %r104;
	add.f64 	%fd37, %fd31, %fd36;
	and.pred  	%p21, %p3, %p13;
	add.s64 	%rd55, %rd17, %rd5;
	add.s64 	%rd56, %rd55, 2;
	selp.b64 	%rd57, %rd56, 0, %p21;
	add.s64 	%rd58, %rd21, %rd57;
	ld.global.u8 	%r105, [%rd58];
	selp.b32 	%r106, %r105, 0, %p21;
	add.s64 	%rd59, %rd55, 1;
	selp.b64 	%rd60, %rd59, 0, %p21;
	add.s64 	%rd61, %rd21, %rd60;
	ld.global.u8 	%r107, [%rd61];
	selp.b32 	%r108, %r107, 0, %p21;
	selp.b64 	%rd62, %rd55, 0, %p21;
	add.s64 	%rd63, %rd21, %rd62;
	ld.global.u8 	%r109, [%rd63];
	selp.b32 	%r110, %r109, 0, %p21;
	ld.shared.u32 	%r111, [%r179+40];
	mul.lo.s32 	%r112, %r111, %r106;
	cvt.rn.f64.s32 	%fd38, %r112;
	add.f64 	%fd86, %fd33, %fd38;
	mul.lo.s32 	%r113, %r108, %r111;
	cvt.rn.f64.s32 	%fd39, %r113;
	add.f64 	%fd85, %fd35, %fd39;
	mul.lo.s32 	%r114, %r111, %r110;
	cvt.rn.f64.s32 	%fd40, %r114;
	add.f64 	%fd84, %fd37, %fd40;
	add.s32 	%r180, %r180, 1;
	add.s32 	%r179, %r179, 4;
	add.s32 	%r178, %r178, 1;
	add.s32 	%r177, %r177, 1;
	setp.ne.s32 	%p22, %r180, 3;
	@%p22 bra 	$L__BB0_1;
	add.s32 	%r183, %r50, 180;
	mov.b32 	%r184, -2;
	mov.f64 	%fd87, 0d0000000000000000;
	mov.u32 	%r181, %r21;
	mov.f64 	%fd88, %fd87;
	mov.f64 	%fd89, %fd87;
$L__BB0_3:
	ld.param.u32 	%r176, [_Z5sobelPhS_jjjmi_param_3];
	ld.param.u32 	%r174, [_Z5sobelPhS_jjjmi_param_2];
	ld.param.u64 	%rd117, [_Z5sobelPhS_jjjmi_param_0];
	setp.gt.s32 	%p23, %r1, -1;
	cvt.s64.s32 	%rd64, %r182;
	add.s32 	%r118, %r181, -2;
	setp.gt.s32 	%p24, %r118, -1;
	setp.lt.u32 	%p25, %r118, %r174;
	and.pred  	%p26, %p24, %p25;
	mul.lo.s64 	%rd65, %rd8, %rd64;
	and.pred  	%p27, %p1, %p26;
	add.s64 	%rd66, %rd65, %rd1;
	add.s64 	%rd67, %rd66, 2;
	selp.b64 	%rd68, %rd67, 0, %p27;
	cvta.to.global.u64 	%rd69, %rd117;
	add.s64 	%rd70, %rd69, %rd68;
	ld.global.u8 	%r119, [%rd70];
	selp.b32 	%r120, %r119, 0, %p27;
	add.s64 	%rd71, %rd66, 1;
	selp.b64 	%rd72, %rd71, 0, %p27;
	add.s64 	%rd73, %rd69, %rd72;
	ld.global.u8 	%r121, [%rd73];
	selp.b32 	%r122, %r121, 0, %p27;
	selp.b64 	%rd74, %rd66, 0, %p27;
	add.s64 	%rd75, %rd69, %rd74;
	ld.global.u8 	%r123, [%rd75];
	selp.b32 	%r124, %r123, 0, %p27;
	ld.shared.u32 	%r125, [%r183+-80];
	mul.lo.s32 	%r126, %r125, %r120;
	cvt.rn.f64.s32 	%fd42, %r126;
	add.f64 	%fd43, %fd89, %fd42;
	mul.lo.s32 	%r127, %r122, %r125;
	cvt.rn.f64.s32 	%fd44, %r127;
	add.f64 	%fd45, %fd88, %fd44;
	mul.lo.s32 	%r128, %r125, %r124;
	cvt.rn.f64.s32 	%fd46, %r128;
	add.f64 	%fd47, %fd87, %fd46;
	and.pred  	%p28, %p2, %p26;
	add.s64 	%rd76, %rd65, %rd2;
	add.s64 	%rd77, %rd76, 2;
	selp.b64 	%rd78, %rd77, 0, %p28;
	add.s64 	%rd79, %rd69, %rd78;
	ld.global.u8 	%r129, [%rd79];
	selp.b32 	%r130, %r129, 0, %p28;
	add.s64 	%rd80, %rd76, 1;
	selp.b64 	%rd81, %rd80, 0, %p28;
	add.s64 	%rd82, %rd69, %rd81;
	ld.global.u8 	%r131, [%rd82];
	selp.b32 	%r132, %r131, 0, %p28;
	selp.b64 	%rd83, %rd76, 0, %p28;
	add.s64 	%rd84, %rd69, %rd83;
	ld.global.u8 	%r133, [%rd84];
	selp.b32 	%r134, %r133, 0, %p28;
	ld.shared.u32 	%r135, [%r183+-60];
	mul.lo.s32 	%r136, %r135, %r130;
	cvt.rn.f64.s32 	%fd48, %r136;
	add.f64 	%fd49, %fd43, %fd48;
	mul.lo.s32 	%r137, %r132, %r135;
	cvt.rn.f64.s32 	%fd50, %r137;
	add.f64 	%fd51, %fd45, %fd50;
	mul.lo.s32 	%r138, %r135, %r134;
	cvt.rn.f64.s32 	%fd52, %r138;
	add.f64 	%fd53, %fd47, %fd52;
	and.pred  	%p29, %p23, %p26;
	add.s64 	%rd85, %rd65, %rd3;
	add.s64 	%rd86, %rd85, 2;
	selp.b64 	%rd87, %rd86, 0, %p29;
	add.s64 	%rd88, %rd69, %rd87;
	ld.global.u8 	%r139, [%rd88];
	selp.b32 	%r140, %r139, 0, %p29;
	add.s64 	%rd89, %rd85, 1;
	selp.b64 	%rd90, %rd89, 0, %p29;
	add.s64 	%rd91, %rd69, %rd90;
	ld.global.u8 	%r141, [%rd91];
	selp.b32 	%r142, %r141, 0, %p29;
	selp.b64 	%rd92, %rd85, 0, %p29;
	add.s64 	%rd93, %rd69, %rd92;
	ld.global.u8 	%r143, [%rd93];
	selp.b32 	%r144, %r143, 0, %p29;
	ld.shared.u32 	%r145, [%r183+-40];
	mul.lo.s32 	%r146, %r145, %r140;
	cvt.rn.f64.s32 	%fd54, %r146;
	add.f64 	%fd55, %fd49, %fd54;
	mul.lo.s32 	%r147, %r142, %r145;
	cvt.rn.f64.s32 	%fd56, %r147;
	add.f64 	%fd57, %fd51, %fd56;
	mul.lo.s32 	%r148, %r145, %r144;
	cvt.rn.f64.s32 	%fd58, %r148;
	add.f64 	%fd59, %fd53, %fd58;
	setp.gt.s32 	%p30, %r1, -2;
	add.s32 	%r149, %r1, 1;
	setp.lt.u32 	%p31, %r149, %r176;
	and.pred  	%p32, %p30, %p31;
	and.pred  	%p33, %p32, %p26;
	add.s64 	%rd94, %rd65, %rd4;
	add.s64 	%rd95, %rd94, 2;
	selp.b64 	%rd96, %rd95, 0, %p33;
	add.s64 	%rd97, %rd69, %rd96;
	ld.global.u8 	%r150, [%rd97];
	selp.b32 	%r151, %r150, 0, %p33;
	add.s64 	%rd98, %rd94, 1;
	selp.b64 	%rd99, %rd98, 0, %p33;
	add.s64 	%rd100, %rd69, %rd99;
	ld.global.u8 	%r152, [%rd100];
	selp.b32 	%r153, %r152, 0, %p33;
	selp.b64 	%rd101, %rd94, 0, %p33;
	add.s64 	%rd102, %rd69, %rd101;
	ld.global.u8 	%r154, [%rd102];
	selp.b32 	%r155, %r154, 0, %p33;
	ld.shared.u32 	%r156, [%r183+-20];
	mul.lo.s32 	%r157, %r156, %r151;
	cvt.rn.f64.s32 	%fd60, %r157;
	add.f64 	%fd61, %fd55, %fd60;
	mul.lo.s32 	%r158, %r153, %r156;
	cvt.rn.f64.s32 	%fd62, %r158;
	add.f64 	%fd63, %fd57, %fd62;
	mul.lo.s32 	%r159, %r156, %r155;
	cvt.rn.f64.s32 	%fd64, %r159;
	add.f64 	%fd65, %fd59, %fd64;
	and.pred  	%p34, %p3, %p26;
	add.s64 	%rd103, %rd65, %rd5;
	add.s64 	%rd104, %rd103, 2;
	selp.b64 	%rd105, %rd104, 0, %p34;
	add.s64 	%rd106, %rd69, %rd105;
	ld.global.u8 	%r160, [%rd106];
	selp.b32 	%r161, %r160, 0, %p34;
	add.s64 	%rd107, %rd103, 1;
	selp.b64 	%rd108, %rd107, 0, %p34;
	add.s64 	%rd109, %rd69, %rd108;
	ld.global.u8 	%r162, [%rd109];
	selp.b32 	%r163, %r162, 0, %p34;
	selp.b64 	%rd110, %rd103, 0, %p34;
	add.s64 	%rd111, %rd69, %rd110;
	ld.global.u8 	%r164, [%rd111];
	selp.b32 	%r165, %r164, 0, %p34;
	ld.shared.u32 	%r166, [%r183];
	mul.lo.s32 	%r167, %r166, %r161;
	cvt.rn.f64.s32 	%fd66, %r167;
	add.f64 	%fd89, %fd61, %fd66;
	mul.lo.s32 	%r168, %r163, %r166;
	cvt.rn.f64.s32 	%fd67, %r168;
	add.f64 	%fd88, %fd63, %fd67;
	mul.lo.s32 	%r169, %r166, %r165;
	cvt.rn.f64.s32 	%fd68, %r169;
	add.f64 	%fd87, %fd65, %fd68;
	add.s32 	%r184, %r184, 1;
	add.s32 	%r183, %r183, 4;
	add.s32 	%r182, %r182, 1;
	add.s32 	%r181, %r181, 1;
	setp.ne.s32 	%p35, %r184, 3;
	@%p35 bra 	$L__BB0_3;
	ld.param.u64 	%rd118, [_Z5sobelPhS_jjjmi_param_1];
	mul.f64 	%fd69, %fd89, %fd89;
	fma.rn.f64 	%fd70, %fd86, %fd86, %fd69;
	mul.f64 	%fd71, %fd88, %fd88;
	fma.rn.f64 	%fd72, %fd85, %fd85, %fd71;
	mul.f64 	%fd73, %fd87, %fd87;
	fma.rn.f64 	%fd74, %fd84, %fd84, %fd73;
	cvta.to.global.u64 	%rd112, %rd118;
	sqrt.rn.f64 	%fd75, %fd70;
	mul.f64 	%fd76, %fd75, 0d3FC0000000000000;
	sqrt.rn.f64 	%fd77, %fd72;
	mul.f64 	%fd78, %fd77, 0d3FC0000000000000;
	sqrt.rn.f64 	%fd79, %fd74;
	mul.f64 	%fd80, %fd79, 0d3FC0000000000000;
	min.f64 	%fd81, %fd76, 0d406FE00000000000;
	cvt.rzi.u32.f64 	%r170, %fd81;
	min.f64 	%fd82, %fd78, 0d406FE00000000000;
	cvt.rzi.u32.f64 	%r171, %fd82;
	min.f64 	%fd83, %fd80, 0d406FE00000000000;
	cvt.rzi.u32.f64 	%r172, %fd83;
	cvt.s64.s32 	%rd113, %r21;
	mad.lo.s64 	%rd114, %rd8, %rd113, %rd3;
	add.s64 	%rd115, %rd112, %rd114;
	st.global.u8 	[%rd115+2], %r170;
	st.global.u8 	[%rd115+1], %r171;
	st.global.u8 	[%rd115], %r172;
	ret;

}


// ===== COMPILED SASS (sm_100) =====

	.target	sm_100

	.elftype	@"ET_EXEC"


//--------------------- .note.nv.tkinfo           --------------------------
	.section	.note.nv.tkinfo,"",@"SHT_NOTE"
	.sectionflags	@"SHF_NOTE_NV_TKINFO"
	.tkinfo
        /*0018*/ 	.word	0x00000002
        /*0030*/ 	.string	""
        /*0030*/ 	.string	"ptxas"
        /*0030*/ 	.string	"Cuda compilation tools, release 13.0, V13.0.88"
        /*0030*/ 	.string	"Build cuda_13.0.r13.0/compiler.36424714_0"
        /*0030*/ 	.string	"-arch sm_100 -m 64 "



//--------------------- .note.nv.cuinfo           --------------------------
	.section	.note.nv.cuinfo,"",@"SHT_NOTE"
	.sectionflags	@"SHF_NOTE_NV_CUINFO"
        /*0018*/ 	.short	0x0002
        /*001a*/ 	.short	0x0064
        /*001c*/ 	.short	0x0082
	.zero		2


//--------------------- .nv.info                  --------------------------
	.section	.nv.info,"",@"SHT_CUDA_INFO"
	.align	4


	//----- nvinfo : EIATTR_REGCOUNT
	.align		4
        /*0000*/ 	.byte	0x04, 0x2f
        /*0002*/ 	.short	(.L_2 - .L_1)
	.align		4
.L_1:
        /*0004*/ 	.word	index@(_Z5sobelPhS_jjjmi)
        /*0008*/ 	.word	0x0000002e


	//----- nvinfo : EIATTR_FRAME_SIZE
	.align		4
.L_2:
        /*000c*/ 	.byte	0x04, 0x11
        /*000e*/ 	.short	(.L_4 - .L_3)
	.align		4
.L_3:
        /*0010*/ 	.word	index@($__internal_0_$__cuda_sm20_dsqrt_rn_f64_mediumpath_v1)
        /*0014*/ 	.word	0x00000000


	//----- nvinfo : EIATTR_FRAME_SIZE
	.align		4
.L_4:
        /*0018*/ 	.byte	0x04, 0x11
        /*001a*/ 	.short	(.L_6 - .L_5)
	.align		4
.L_5:
        /*001c*/ 	.word	index@(_Z5sobelPhS_jjjmi)
        /*0020*/ 	.word	0x00000000


	//----- nvinfo : EIATTR_MIN_STACK_SIZE
	.align		4
.L_6:
        /*0024*/ 	.byte	0x04, 0x12
        /*0026*/ 	.short	(.L_8 - .L_7)
	.align		4
.L_7:
        /*0028*/ 	.word	index@(_Z5sobelPhS_jjjmi)
        /*002c*/ 	.word	0x00000000
.L_8:


//--------------------- .nv.compat                --------------------------
	.section	.nv.compat,"",@"SHT_CUDA_COMPAT_INFO"
	.align	4
        /*0000*/ 	.byte	0x02, 0x09, 0x00, 0x00, 0x02, 0x02, 0x01, 0x00, 0x02, 0x05, 0x05, 0x00, 0x03, 0x07, 0x01, 0x01
        /*0010*/ 	.byte	0x02, 0x03, 0x00, 0x00, 0x02, 0x06, 0x01, 0x00, 0x04, 0x0b, 0x08, 0x00, 0x01, 0x00, 0x00, 0x00
        /*0020*/ 	.byte	0x00, 0x00, 0x00, 0x00


//--------------------- .nv.info._Z5sobelPhS_jjjmi --------------------------
	.section	.nv.info._Z5sobelPhS_jjjmi,"",@"SHT_CUDA_INFO"
	.sectionflags	@""
	.align	4


	//----- nvinfo : EIATTR_CUDA_API_VERSION
	.align		4
        /*0000*/ 	.byte	0x04, 0x37
        /*0002*/ 	.short	(.L_10 - .L_9)
.L_9:
        /*0004*/ 	.word	0x00000082


	//----- nvinfo : EIATTR_KPARAM_INFO
	.align		4
.L_10:
        /*0008*/ 	.byte	0x04, 0x17
        /*000a*/ 	.short	(.L_12 - .L_11)
.L_11:
        /*000c*/ 	.word	0x00000000
        /*0010*/ 	.short	0x0006
        /*0012*/ 	.short	0x0028
        /*0014*/ 	.byte	0x00, 0xf0, 0x11, 0x00


	//----- nvinfo : EIATTR_KPARAM_INFO
	.align		4
.L_12:
        /*0018*/ 	.byte	0x04, 0x17
        /*001a*/ 	.short	(.L_14 - .L_13)
.L_13:
        /*001c*/ 	.word	0x00000000
        /*0020*/ 	.short	0x0005
        /*0022*/ 	.short	0x0020
        /*0024*/ 	.byte	0x00, 0xf0, 0x21, 0x00


	//----- nvinfo : EIATTR_KPARAM_INFO
	.align		4
.L_14:
        /*0028*/ 	.byte	0x04, 0x17
        /*002a*/ 	.short	(.L_16 - .L_15)
.L_15:
        /*002c*/ 	.word	0x00000000
        /*0030*/ 	.short	0x0004
        /*0032*/ 	.short	0x0018
        /*0034*/ 	.byte	0x00, 0xf0, 0x11, 0x00


	//----- nvinfo : EIATTR_KPARAM_INFO
	.align		4
.L_16:
        /*0038*/ 	.byte	0x04, 0x17
        /*003a*/ 	.short	(.L_18 - .L_17)
.L_17:
        /*003c*/ 	.word	0x00000000
        /*0040*/ 	.short	0x0003
        /*0042*/ 	.short	0x0014
        /*0044*/ 	.byte	0x00, 0xf0, 0x11, 0x00


	//----- nvinfo : EIATTR_KPARAM_INFO
	.align		4
.L_18:
        /*0048*/ 	.byte	0x04, 0x17
        /*004a*/ 	.short	(.L_20 - .L_19)
.L_19:
        /*004c*/ 	.word	0x00000000
        /*0050*/ 	.short	0x0002
        /*0052*/ 	.short	0x0010
        /*0054*/ 	.byte	0x00, 0xf0, 0x11, 0x00


	//----- nvinfo : EIATTR_KPARAM_INFO
	.align		4
.L_20:
        /*0058*/ 	.byte	0x04, 0x17
        /*005a*/ 	.short	(.L_22 - .L_21)
.L_21:
        /*005c*/ 	.word	0x00000000
        /*0060*/ 	.short	0x0001
        /*0062*/ 	.short	0x0008
        /*0064*/ 	.byte	0x00, 0xf5, 0x21, 0x00


	//----- nvinfo : EIATTR_KPARAM_INFO
	.align		4
.L_22:
        /*0068*/ 	.byte	0x04, 0x17
        /*006a*/ 	.short	(.L_24 - .L_23)
.L_23:
        /*006c*/ 	.word	0x00000000
        /*0070*/ 	.short	0x0000
        /*0072*/ 	.short	0x0000
        /*0074*/ 	.byte	0x00, 0xf5, 0x21, 0x00


	//----- nvinfo : EIATTR_SPARSE_MMA_MASK
	.align		4
.L_24:
        /*0078*/ 	.byte	0x03, 0x50
        /*007a*/ 	.short	0x0000


	//----- nvinfo : EIATTR_MAXREG_COUNT
	.align		4
        /*007c*/ 	.byte	0x03, 0x1b
        /*007e*/ 	.short	0x00ff


	//----- nvinfo : EIATTR_NUM_BARRIERS
	.align		4
        /*0080*/ 	.byte	0x02, 0x4c
        /*0082*/ 	.byte	0x01
	.zero		1


	//----- nvinfo : EIATTR_MERCURY_ISA_VERSION
	.align		4
        /*0084*/ 	.byte	0x03, 0x5f
        /*0086*/ 	.short	0x0101


	//----- nvinfo : EIATTR_VRC_CTA_INIT_COUNT
	.align		4
        /*0088*/ 	.byte	0x02, 0x4a
	.zero		1
	.zero		1


	//----- nvinfo : EIATTR_EXIT_INSTR_OFFSETS
	.align		4
        /*008c*/ 	.byte	0x04, 0x1c
        /*008e*/ 	.short	(.L_26 - .L_25)


	//   ....[0]....
.L_25:
        /*0090*/ 	.word	0x000025e0


	//----- nvinfo : EIATTR_CRS_STACK_SIZE
	.align		4
.L_26:
        /*0094*/ 	.byte	0x04, 0x1e
        /*0096*/ 	.short	(.L_28 - .L_27)
.L_27:
        /*0098*/ 	.word	0x00000000


	//----- nvinfo : EIATTR_CBANK_PARAM_SIZE
	.align		4
.L_28:
        /*009c*/ 	.byte	0x03, 0x19
        /*009e*/ 	.short	0x002c


	//----- nvinfo : EIATTR_PARAM_CBANK
	.align		4
        /*00a0*/ 	.byte	0x04, 0x0a
        /*00a2*/ 	.short	(.L_30 - .L_29)
	.align		4
.L_29:
        /*00a4*/ 	.word	index@(.nv.constant0._Z5sobelPhS_jjjmi)
        /*00a8*/ 	.short	0x0380
        /*00aa*/ 	.short	0x002c


	//----- nvinfo : EIATTR_SW_WAR
	.align		4
.L_30:
        /*00ac*/ 	.byte	0x04, 0x36
        /*00ae*/ 	.short	(.L_32 - .L_31)
.L_31:
        /*00b0*/ 	.word	0x00000008
.L_32:


//--------------------- .nv.callgraph             --------------------------
	.section	.nv.callgraph,"",@"SHT_CUDA_CALLGRAPH"
	.align	4
	.sectionentsize	8
	.align		4
        /*0000*/ 	.word	0x00000000
	.align		4
        /*0004*/ 	.word	0xffffffff
	.align		4
        /*0008*/ 	.word	0x00000000
	.align		4
        /*000c*/ 	.word	0xfffffffe
	.align		4
        /*0010*/ 	.word	0x00000000
	.align		4
        /*0014*/ 	.word	0xfffffffd
	.align		4
        /*0018*/ 	.word	0x00000000
	.align		4
        /*001c*/ 	.word	0xfffffffc


//--------------------- .nv.constant3             --------------------------
	.section	.nv.constant3,"a",@progbits
	.align	4
.nv.constant3:
	.type		_mask,@object
	.size		_mask,(.L_0 - _mask)
_mask:
        /*0000*/ 	.byte	0xff, 0xff, 0xff, 0xff, 0xfc, 0xff, 0xff, 0xff, 0xfa, 0xff, 0xff, 0xff, 0xfc, 0xff, 0xff, 0xff
        /* <DEDUP_REMOVED lines=11> */
        /*00c0*/ 	.byte	0x02, 0x00, 0x00, 0x00, 0x01, 0x00, 0x00, 0x00
.L_0:


//--------------------- .text._Z5sobelPhS_jjjmi   --------------------------
	.section	.text._Z5sobelPhS_jjjmi,"ax",@progbits
	.align	128
        .global         _Z5sobelPhS_jjjmi
        .type           _Z5sobelPhS_jjjmi,@function
        .size           _Z5sobelPhS_jjjmi,(.L_x_13 - _Z5sobelPhS_jjjmi)
        .other          _Z5sobelPhS_jjjmi,@"STO_CUDA_ENTRY STV_DEFAULT"
_Z5sobelPhS_jjjmi:
.text._Z5sobelPhS_jjjmi:
[----:B------:R-:W-:Y:S01]  /*0000*/  LDC R1, c[0x0][0x37c] ;  /* 0x0000df00ff017b82 */ /* 0x000fe20000000800 */
[----:B------:R-:W0:Y:S01]  /*0010*/  LDCU UR6, c[0x0][0x394] ;  /* 0x00007280ff0677ac */ /* 0x000e220008000800 */
[----:B------:R-:W1:Y:S06]  /*0020*/  S2R R0, SR_CTAID.X ;  /* 0x0000000000007919 */ /* 0x000e6c0000002500 */
[----:B------:R-:W2:Y:S01]  /*0030*/  S2UR UR5, SR_CgaCtaId ;  /* 0x00000000000579c3 */ /* 0x000ea20000008800 */
[----:B------:R-:W-:Y:S01]  /*0040*/  CS2R R18, SRZ ;  /* 0x0000000000127805 */ /* 0x000fe2000001ff00 */
[----:B------:R-:W-:Y:S01]  /*0050*/  UMOV UR4, 0x400 ;  /* 0x0000040000047882 */ /* 0x000fe20000000000 */
[----:B------:R-:W1:Y:S01]  /*0060*/  S2R R5, SR_TID.X ;  /* 0x0000000000057919 */ /* 0x000e620000002100 */
[----:B------:R-:W3:Y:S01]  /*0070*/  LDCU UR7, c[0x0][0x398] ;  /* 0x00007300ff0777ac */ /* 0x000ee20008000800 */
[----:B------:R-:W-:-:S02]  /*0080*/  CS2R R24, SRZ ;  /* 0x0000000000187805 */ /* 0x000fc4000001ff00 */
[----:B------:R-:W-:Y:S01]  /*0090*/  CS2R R20, SRZ ;  /* 0x0000000000147805 */ /* 0x000fe2000001ff00 */
[----:B------:R-:W4:Y:S01]  /*00a0*/  LDCU UR8, c[0x0][0x3a8] ;  /* 0x00007500ff0877ac */ /* 0x000f220008000800 */
[----:B------:R-:W1:Y:S01]  /*00b0*/  LDCU.64 UR12, c[0x0][0x358] ;  /* 0x00006b00ff0c77ac */ /* 0x000e620008000a00 */
[----:B0-----:R-:W0:Y:S01]  /*00c0*/  I2F.U32.RP R4, UR6 ;  /* 0x0000000600047d06 */ /* 0x001e220008209000 */
[----:B------:R-:W-:Y:S01]  /*00d0*/  ISETP.NE.U32.AND P1, PT, RZ, UR6, PT ;  /* 0x00000006ff007c0c */ /* 0x000fe2000bf25070 */
[----:B------:R-:W1:Y:S01]  /*00e0*/  LDCU UR11, c[0x0][0x390] ;  /* 0x00007200ff0b77ac */ /* 0x000e620008000800 */
[----:B------:R-:W1:Y:S01]  /*00f0*/  LDCU.64 UR14, c[0x0][0x3a0] ;  /* 0x00007400ff0e77ac */ /* 0x000e620008000a00 */
[----:B--2---:R-:W-:Y:S01]  /*0100*/  ULEA UR4, UR5, UR4, 0x18 ;  /* 0x0000000405047291 */ /* 0x004fe2000f8ec0ff */
[----:B------:R-:W2:Y:S03]  /*0110*/  LDCU UR5, c[0x0][0x3a8] ;  /* 0x00007500ff0577ac */ /* 0x000ea60008000800 */
[----:B0-----:R-:W0:Y:S01]  /*0120*/  MUFU.RCP R4, R4 ;  /* 0x0000000400047308 */ /* 0x001e220000001000 */
[----:B------:R-:W3:Y:S01]  /*0130*/  LDCU.64 UR16, c[0x0][0x380] ;  /* 0x00007000ff1077ac */ /* 0x000ee20008000a00 */
[----:B-1----:R-:W-:Y:S01]  /*0140*/  IMAD R0, R0, 0x200, R5 ;  /* 0x0000020000007824 */ /* 0x002fe200078e0205 */
[----:B------:R-:W-:Y:S01]  /*0150*/  UIADD3 UR9, UPT, UPT, UR4, 0x28, URZ ;  /* 0x0000002804097890 */ /* 0x000fe2000fffe0ff */
[----:B------:R-:W-:Y:S01]  /*0160*/  UMOV UR10, 0xfffffffe ;  /* 0xfffffffe000a7882 */ /* 0x000fe20000000000 */
[----:B--2---:R-:W-:Y:S01]  /*0170*/  UIADD3 UR5, UPT, UPT, UR5, -0x2, URZ ;  /* 0xfffffffe05057890 */ /* 0x004fe2000fffe0ff */
[----:B0-----:R-:W-:-:S04]  /*0180*/  VIADD R2, R4, 0xffffffe ;  /* 0x0ffffffe04027836 */ /* 0x001fc80000000000 */
[----:B------:R0:W1:Y:S02]  /*0190*/  F2I.FTZ.U32.TRUNC.NTZ R3, R2 ;  /* 0x0000000200037305 */ /* 0x000064000021f000 */
[----:B0-----:R-:W-:Y:S02]  /*01a0*/  IMAD.MOV.U32 R2, RZ, RZ, RZ ;  /* 0x000000ffff027224 */ /* 0x001fe400078e00ff */
[----:B-1----:R-:W-:-:S04]  /*01b0*/  IMAD.MOV R7, RZ, RZ, -R3 ;  /* 0x000000ffff077224 */ /* 0x002fc800078e0a03 */
[----:B------:R-:W-:-:S04]  /*01c0*/  IMAD R7, R7, UR6, RZ ;  /* 0x0000000607077c24 */ /* 0x000fc8000f8e02ff */
[----:B------:R-:W-:-:S06]  /*01d0*/  IMAD.HI.U32 R3, R3, R7, R2 ;  /* 0x0000000703037227 */ /* 0x000fcc00078e0002 */
[----:B------:R-:W-:-:S04]  /*01e0*/  IMAD.HI.U32 R3, R3, R0, RZ ;  /* 0x0000000003037227 */ /* 0x000fc800078e00ff */
[----:B------:R-:W-:-:S04]  /*01f0*/  IMAD.MOV R3, RZ, RZ, -R3 ;  /* 0x000000ffff037224 */ /* 0x000fc800078e0a03 */
[----:B------:R-:W-:-:S05]  /*0200*/  IMAD R0, R3, UR6, R0 ;  /* 0x0000000603007c24 */ /* 0x000fca000f8e0200 */
[----:B------:R-:W-:-:S13]  /*0210*/  ISETP.GE.U32.AND P0, PT, R0, UR6, PT ;  /* 0x0000000600007c0c */ /* 0x000fda000bf06070 */
[----:B------:R-:W-:-:S05]  /*0220*/  @P0 VIADD R0, R0, -UR6 ;  /* 0x8000000600000c36 */ /* 0x000fca0008000000 */
[----:B------:R-:W-:-:S13]  /*0230*/  ISETP.GE.U32.AND P0, PT, R0, UR6, PT ;  /* 0x0000000600007c0c */ /* 0x000fda000bf06070 */
[----:B------:R-:W-:Y:S01]  /*0240*/  @P0 VIADD R0, R0, -UR6 ;  /* 0x8000000600000c36 */ /* 0x000fe20008000000 */
[----:B------:R-:W-:-:S05]  /*0250*/  @!P1 LOP3.LUT R0, RZ, UR6, RZ, 0x33, !PT ;  /* 0x00000006ff009c12 */ /* 0x000fca000f8e33ff */
[----:B------:R-:W-:-:S04]  /*0260*/  IMAD.HI R3, R0, 0x66666667, RZ ;  /* 0x6666666700037827 */ /* 0x000fc800078e02ff */
[----:B------:R-:W-:Y:S01]  /*0270*/  IMAD.HI R2, R0, 0x51eb851f, RZ ;  /* 0x51eb851f00027827 */ /* 0x000fe200078e02ff */
[----:B------:R-:W-:-:S04]  /*0280*/  SHF.R.S32.HI R4, RZ, 0x1, R3 ;  /* 0x00000001ff047819 */ /* 0x000fc80000011403 */
[----:B------:R-:W-:Y:S02]  /*0290*/  LEA.HI R5, R3, R4, RZ, 0x1 ;  /* 0x0000000403057211 */ /* 0x000fe400078f08ff */
[----:B------:R-:W-:-:S03]  /*02a0*/  SHF.R.U32.HI R3, RZ, 0x1f, R2 ;  /* 0x0000001fff037819 */ /* 0x000fc60000011602 */
[----:B------:R-:W-:Y:S01]  /*02b0*/  IMAD.HI R4, R5, 0x66666667, RZ ;  /* 0x6666666705047827 */ /* 0x000fe200078e02ff */
[----:B------:R-:W-:-:S03]  /*02c0*/  LEA.HI.SX32 R3, R2, R3, 0x1d ;  /* 0x0000000302037211 */ /* 0x000fc600078feaff */
[----:B------:R-:W-:Y:S01]  /*02d0*/  IMAD R6, R5, -0x5, R0 ;  /* 0xfffffffb05067824 */ /* 0x000fe200078e0200 */
[----:B------:R-:W-:Y:S02]  /*02e0*/  SHF.R.S32.HI R7, RZ, 0x1, R4 ;  /* 0x00000001ff077819 */ /* 0x000fe40000011404 */
[----:B------:R-:W-:Y:S02]  /*02f0*/  LEA.HI R2, R3, R3, RZ, 0x1 ;  /* 0x0000000303027211 */ /* 0x000fe400078f08ff */
[----:B------:R-:W-:Y:S02]  /*0300*/  LEA.HI R4, R4, R7, RZ, 0x1 ;  /* 0x0000000704047211 */ /* 0x000fe400078f08ff */
[----:B------:R-:W-:-:S03]  /*0310*/  LOP3.LUT R2, R2, 0xfffffffe, RZ, 0xc0, !PT ;  /* 0xfffffffe02027812 */ /* 0x000fc600078ec0ff */
[----:B------:R-:W-:Y:S02]  /*0320*/  IMAD R4, R4, -0x5, R5 ;  /* 0xfffffffb04047824 */ /* 0x000fe400078e0205 */
[----:B------:R-:W-:Y:S02]  /*0330*/  IMAD.IADD R2, R3, 0x1, -R2 ;  /* 0x0000000103027824 */ /* 0x000fe400078e0a02 */
[----:B------:R-:W-:Y:S02]  /*0340*/  IMAD R3, R4, 0x14, RZ ;  /* 0x0000001404037824 */ /* 0x000fe400078e02ff */
[----:B------:R-:W-:Y:S02]  /*0350*/  IMAD.MOV.U32 R5, RZ, RZ, 0x64 ;  /* 0x00000064ff057424 */ /* 0x000fe400078e00ff */
[C---:B------:R-:W-:Y:S02]  /*0360*/  IMAD R3, R2.reuse, 0x64, R3 ;  /* 0x0000006402037824 */ /* 0x040fe400078e0203 */
[----:B------:R-:W-:-:S02]  /*0370*/  IMAD R5, R2, R5, UR4 ;  /* 0x0000000402057e24 */ /* 0x000fc4000f8e0205 */
[----:B------:R-:W-:Y:S02]  /*0380*/  IMAD R3, R6, 0x4, R3 ;  /* 0x0000000406037824 */ /* 0x000fe400078e0203 */
[----:B------:R-:W-:Y:S02]  /*0390*/  IMAD R5, R4, 0x14, R5 ;  /* 0x0000001404057824 */ /* 0x000fe400078e0205 */
[----:B------:R-:W-:Y:S02]  /*03a0*/  VIADD R2, R0, 0xffffffff ;  /* 0xffffffff00027836 */ /* 0x000fe40000000000 */
[----:B------:R-:W0:Y:S01]  /*03b0*/  LDC R3, c[0x3][R3] ;  /* 0x00c0000003037b82 */ /* 0x000e220000000800 */
[----:B------:R-:W-:Y:S02]  /*03c0*/  IMAD R6, R6, 0x4, R5 ;  /* 0x0000000406067824 */ /* 0x000fe400078e0205 */
[----:B------:R-:W-:Y:S01]  /*03d0*/  ISETP.GE.U32.AND P1, PT, R2, UR6, PT ;  /* 0x0000000602007c0c */ /* 0x000fe2000bf26070 */
[----:B------:R-:W-:-:S02]  /*03e0*/  VIADD R2, R0, 0xfffffffe ;  /* 0xfffffffe00027836 */ /* 0x000fc40000000000 */
[C---:B------:R-:W-:Y:S01]  /*03f0*/  VIADD R4, R0.reuse, 0x2 ;  /* 0x0000000200047836 */ /* 0x040fe20000000000 */
[C---:B------:R-:W-:Y:S01]  /*0400*/  ISETP.GT.AND P1, PT, R0.reuse, RZ, !P1 ;  /* 0x000000ff0000720c */ /* 0x040fe20004f24270 */
[----:B------:R-:W-:Y:S01]  /*0410*/  VIADD R5, R0, 0x1 ;  /* 0x0000000100057836 */ /* 0x000fe20000000000 */
[C---:B------:R-:W-:Y:S01]  /*0420*/  ISETP.GE.U32.AND P0, PT, R2.reuse, UR6, PT ;  /* 0x0000000602007c0c */ /* 0x040fe2000bf06070 */
[----:B---3--:R-:W-:Y:S01]  /*0430*/  IMAD R2, R2, UR7, RZ ;  /* 0x0000000702027c24 */ /* 0x008fe2000f8e02ff */
[----:B------:R-:W-:Y:S02]  /*0440*/  ISETP.GE.U32.AND P2, PT, R4, UR6, PT ;  /* 0x0000000604007c0c */ /* 0x000fe4000bf46070 */
[----:B------:R-:W-:Y:S01]  /*0450*/  ISETP.GE.U32.AND P3, PT, R5, UR6, PT ;  /* 0x0000000605007c0c */ /* 0x000fe2000bf66070 */
[----:B------:R-:W-:Y:S01]  /*0460*/  VIADD R4, R2, UR7 ;  /* 0x0000000702047c36 */ /* 0x000fe20008000000 */
[C---:B------:R-:W-:Y:S01]  /*0470*/  ISETP.GT.AND P4, PT, R0.reuse, -0x3, !P2 ;  /* 0xfffffffd0000780c */ /* 0x040fe20005784270 */
[----:B------:R-:W-:Y:S01]  /*0480*/  UMOV UR6, UR5 ;  /* 0x0000000500067c82 */ /* 0x000fe20008000000 */
[----:B------:R-:W-:-:S02]  /*0490*/  ISETP.GT.AND P2, PT, R0, -0x2, !P3 ;  /* 0xfffffffe0000780c */ /* 0x000fc40005f44270 */
[----:B------:R-:W-:Y:S02]  /*04a0*/  ISETP.GT.AND P0, PT, R0, 0x1, !P0 ;  /* 0x000000010000780c */ /* 0x000fe40004704270 */
[----:B------:R-:W-:Y:S02]  /*04b0*/  P2R R29, PR, RZ, 0x10 ;  /* 0x00000010ff1d7803 */ /* 0x000fe40000000000 */
[----:B------:R-:W-:Y:S01]  /*04c0*/  P2R R28, PR, RZ, 0x4 ;  /* 0x00000004ff1c7803 */ /* 0x000fe20000000000 */
[----:B0-----:R0:W-:Y:S02]  /*04d0*/  STS [R6], R3 ;  /* 0x0000000306007388 */ /* 0x0011e40000000800 */
[----:B0-----:R-:W-:Y:S02]  /*04e0*/  VIADD R6, R4, UR7 ;  /* 0x0000000704067c36 */ /* 0x001fe40008000000 */
[----:B----4-:R-:W-:Y:S02]  /*04f0*/  IMAD.U32 R3, RZ, RZ, UR8 ;  /* 0x00000008ff037e24 */ /* 0x010fe4000f8e00ff */
[----:B------:R-:W-:-:S04]  /*0500*/  VIADD R8, R6, UR7 ;  /* 0x0000000706087c36 */ /* 0x000fc80008000000 */
[----:B------:R-:W-:Y:S01]  /*0510*/  VIADD R16, R8, UR7 ;  /* 0x0000000708107c36 */ /* 0x000fe20008000000 */
[----:B------:R-:W-:Y:S06]  /*0520*/  BAR.SYNC.DEFER_BLOCKING 0x0 ;  /* 0x0000000000007b1d */ /* 0x000fec0000010000 */
.L_x_0:
[----:B------:R-:W-:Y:S01]  /*0530*/  USHF.R.S32.HI UR7, URZ, 0x1f, UR6 ;  /* 0x0000001fff077899 */ /* 0x000fe20008011406 */
[----:B------:R-:W-:Y:S02]  /*0540*/  VIADD R5, R3, 0xfffffffe ;  /* 0xfffffffe03057836 */ /* 0x000fe40000000000 */
[----:B------:R-:W-:Y:S01]  /*0550*/  IMAD.U32 R35, RZ, RZ, UR6 ;  /* 0x00000006ff237e24 */ /* 0x000fe2000f8e00ff */
[----:B------:R-:W-:Y:S01]  /*0560*/  UIMAD UR7, UR7, UR14, URZ ;  /* 0x0000000e070772a4 */ /* 0x000fe2000f8e02ff */
[----:B------:R-:W-:Y:S01]  /*0570*/  IMAD.MOV.U32 R10, RZ, RZ, R2 ;  /* 0x000000ffff0a7224 */ /* 0x000fe200078e0002 */
[C---:B------:R-:W-:Y:S01]  /*0580*/  ISETP.GE.U32.AND P4, PT, R5.reuse, UR11, PT ;  /* 0x0000000b05007c0c */ /* 0x040fe2000bf86070 */
[----:B------:R-:W-:Y:S01]  /*0590*/  IMAD.MOV.U32 R11, RZ, RZ, RZ ;  /* 0x000000ffff0b7224 */ /* 0x000fe200078e00ff */
[----:B------:R-:W-:Y:S02]  /*05a0*/  UIMAD UR7, UR6, UR15, UR7 ;  /* 0x0000000f060772a4 */ /* 0x000fe4000f8e0207 */
[----:B------:R-:W-:Y:S01]  /*05b0*/  ISETP.GT.AND P4, PT, R5, -0x1, !P4 ;  /* 0xffffffff0500780c */ /* 0x000fe20006784270 */
[----:B------:R-:W-:-:S03]  /*05c0*/  IMAD.WIDE.U32 R12, R35, UR14, R10 ;  /* 0x0000000e230c7c25 */ /* 0x000fc6000f8e000a */
[----:B------:R-:W-:Y:S01]  /*05d0*/  PLOP3.LUT P5, PT, P0, P4, PT, 0x80, 0x8 ;  /* 0x000000000008781c */ /* 0x000fe200007a9070 */
[----:B------:R-:W-:Y:S01]  /*05e0*/  VIADD R9, R13, UR7 ;  /* 0x000000070d097c36 */ /* 0x000fe20008000000 */
[C---:B------:R-:W-:Y:S01]  /*05f0*/  IADD3 R40, P2, PT, R12.reuse, 0x2, RZ ;  /* 0x000000020c287810 */ /* 0x040fe20007f5e0ff */
[----:B------:R-:W-:Y:S01]  /*0600*/  IMAD.MOV.U32 R13, RZ, RZ, RZ ;  /* 0x000000ffff0d7224 */ /* 0x000fe200078e00ff */
[----:B------:R-:W-:Y:S02]  /*0610*/  SEL R38, R12, RZ, P5 ;  /* 0x000000ff0c267207 */ /* 0x000fe40002800000 */
[----:B------:R-:W-:Y:S01]  /*0620*/  SEL R40, R40, RZ, P5 ;  /* 0x000000ff28287207 */ /* 0x000fe20002800000 */
[----:B------:R-:W-:Y:S01]  /*0630*/  IMAD.X R5, RZ, RZ, R9, P2 ;  /* 0x000000ffff057224 */ /* 0x000fe200010e0609 */
[----:B------:R-:W-:Y:S02]  /*0640*/  PLOP3.LUT P3, PT, P1, P4, PT, 0x80, 0x8 ;  /* 0x000000000008781c */ /* 0x000fe40000f69070 */
[----:B------:R-:W-:-:S02]  /*0650*/  IADD3 R40, P2, PT, R40, UR16, RZ ;  /* 0x0000001028287c10 */ /* 0x000fc4000ff5e0ff */
[----:B------:R-:W-:-:S04]  /*0660*/  SEL R5, R5, RZ, P5 ;  /* 0x000000ff05057207 */ /* 0x000fc80002800000 */
[----:B------:R-:W-:Y:S02]  /*0670*/  IADD3.X R41, PT, PT, R5, UR17, RZ, P2, !PT ;  /* 0x0000001105297c10 */ /* 0x000fe400097fe4ff */
[----:B------:R-:W-:Y:S01]  /*0680*/  IADD3 R14, P2, PT, R12, 0x1, RZ ;  /* 0x000000010c0e7810 */ /* 0x000fe20007f5e0ff */
[----:B------:R-:W-:Y:S01]  /*0690*/  IMAD.MOV.U32 R12, RZ, RZ, R4 ;  /* 0x000000ffff0c7224 */ /* 0x000fe200078e0004 */
[----:B------:R-:W-:Y:S02]  /*06a0*/  SEL R5, R9, RZ, P5 ;  /* 0x000000ff09057207 */ /* 0x000fe40002800000 */
[----:B------:R-:W-:Y:S01]  /*06b0*/  SEL R14, R14, RZ, P5 ;  /* 0x000000ff0e0e7207 */ /* 0x000fe20002800000 */
[----:B------:R-:W-:Y:S01]  /*06c0*/  IMAD.X R7, RZ, RZ, R9, P2 ;  /* 0x000000ffff077224 */ /* 0x000fe200010e0609 */
[----:B------:R-:W-:Y:S01]  /*06d0*/  IADD3 R38, P2, PT, R38, UR16, RZ ;  /* 0x0000001026267c10 */ /* 0x000fe2000ff5e0ff */
[----:B------:R-:W-:-:S03]  /*06e0*/  IMAD.WIDE.U32 R22, R35, UR14, R12 ;  /* 0x0000000e23167c25 */ /* 0x000fc6000f8e000c */
[----:B------:R-:W-:Y:S01]  /*06f0*/  IADD3.X R39, PT, PT, R5, UR17, RZ, P2, !PT ;  /* 0x0000001105277c10 */ /* 0x000fe200097fe4ff */
[----:B------:R-:W-:Y:S01]  /*0700*/  VIADD R9, R23, UR7 ;  /* 0x0000000717097c36 */ /* 0x000fe20008000000 */
[----:B------:R-:W-:Y:S02]  /*0710*/  SEL R7, R7, RZ, P5 ;  /* 0x000000ff07077207 */ /* 0x000fe40002800000 */
[----:B------:R-:W-:-:S04]  /*0720*/  IADD3 R14, P2, PT, R14, UR16, RZ ;  /* 0x000000100e0e7c10 */ /* 0x000fc8000ff5e0ff */
[----:B------:R-:W-:Y:S02]  /*0730*/  IADD3.X R15, PT, PT, R7, UR17, RZ, P2, !PT ;  /* 0x00000011070f7c10 */ /* 0x000fe400097fe4ff */
[----:B------:R-:W-:-:S03]  /*0740*/  IADD3 R42, P2, PT, R22, 0x2, RZ ;  /* 0x00000002162a7810 */ /* 0x000fc60007f5e0ff */
[----:B------:R0:W2:Y:S01]  /*0750*/  LDG.E.U8 R23, desc[UR12][R14.64] ;  /* 0x0000000c0e177981 */ /* 0x0000a2000c1e1100 */
[----:B------:R-:W-:Y:S01]  /*0760*/  SEL R42, R42, RZ, P3 ;  /* 0x000000ff2a2a7207 */ /* 0x000fe20001800000 */
[--C-:B------:R-:W-:Y:S01]  /*0770*/  IMAD.X R17, RZ, RZ, R9.reuse, P2 ;  /* 0x000000ffff117224 */ /* 0x100fe200010e0609 */
[C---:B------:R-:W-:Y:S02]  /*0780*/  IADD3 R7, P2, PT, R22.reuse, 0x1, RZ ;  /* 0x0000000116077810 */ /* 0x040fe40007f5e0ff */
[----:B------:R-:W-:Y:S02]  /*0790*/  SEL R22, R22, RZ, P3 ;  /* 0x000000ff16167207 */ /* 0x000fe40001800000 */
[----:B------:R-:W-:Y:S01]  /*07a0*/  SEL R17, R17, RZ, P3 ;  /* 0x000000ff11117207 */ /* 0x000fe20001800000 */
[----:B------:R-:W-:Y:S01]  /*07b0*/  IMAD.X R5, RZ, RZ, R9, P2 ;  /* 0x000000ffff057224 */ /* 0x000fe200010e0609 */
[----:B------:R-:W-:Y:S01]  /*07c0*/  IADD3 R42, P2, PT, R42, UR16, RZ ;  /* 0x000000102a2a7c10 */ /* 0x000fe2000ff5e0ff */
[----:B0-----:R-:W-:Y:S01]  /*07d0*/  IMAD.MOV.U32 R14, RZ, RZ, R6 ;  /* 0x000000ffff0e7224 */ /* 0x001fe200078e0006 */
[----:B------:R-:W-:-:S02]  /*07e0*/  SEL R9, R9, RZ, P3 ;  /* 0x000000ff09097207 */ /* 0x000fc40001800000 */
[----:B------:R-:W-:Y:S02]  /*07f0*/  IADD3.X R43, PT, PT, R17, UR17, RZ, P2, !PT ;  /* 0x00000011112b7c10 */ /* 0x000fe400097fe4ff */
[----:B------:R0:W3:Y:S01]  /*0800*/  LDG.E.U8 R17, desc[UR12][R40.64] ;  /* 0x0000000c28117981 */ /* 0x0000e2000c1e1100 */
[----:B------:R-:W-:Y:S01]  /*0810*/  IADD3 R30, P2, PT, R22, UR16, RZ ;  /* 0x00000010161e7c10 */ /* 0x000fe2000ff5e0ff */
[----:B------:R-:W-:Y:S01]  /*0820*/  IMAD.MOV.U32 R15, RZ, RZ, RZ ;  /* 0x000000ffff0f7224 */ /* 0x000fe200078e00ff */
[----:B------:R-:W-:Y:S02]  /*0830*/  SEL R7, R7, RZ, P3 ;  /* 0x000000ff07077207 */ /* 0x000fe40001800000 */
[----:B------:R-:W-:Y:S01]  /*0840*/  IADD3.X R31, PT, PT, R9, UR17, RZ, P2, !PT ;  /* 0x00000011091f7c10 */ /* 0x000fe200097fe4ff */
[----:B------:R-:W-:Y:S01]  /*0850*/  IMAD.WIDE.U32 R36, R35, UR14, R14 ;  /* 0x0000000e23247c25 */ /* 0x000fe2000f8e000e */
[----:B------:R-:W-:Y:S02]  /*0860*/  SEL R5, R5, RZ, P3 ;  /* 0x000000ff05057207 */ /* 0x000fe40001800000 */
[----:B------:R-:W-:Y:S01]  /*0870*/  IADD3 R32, P2, PT, R7, UR16, RZ ;  /* 0x0000001007207c10 */ /* 0x000fe2000ff5e0ff */
[----:B------:R-:W-:Y:S01]  /*0880*/  VIADD R27, R37, UR7 ;  /* 0x00000007251b7c36 */ /* 0x000fe20008000000 */
[----:B------:R1:W4:Y:S02]  /*0890*/  LDG.E.U8 R7, desc[UR12][R38.64] ;  /* 0x0000000c26077981 */ /* 0x000324000c1e1100 */
[----:B------:R-:W-:-:S02]  /*08a0*/  IADD3.X R33, PT, PT, R5, UR17, RZ, P2, !PT ;  /* 0x0000001105217c10 */ /* 0x000fc400097fe4ff */
[----:B------:R-:W-:Y:S01]  /*08b0*/  IADD3 R9, P2, PT, R36, 0x2, RZ ;  /* 0x0000000224097810 */ /* 0x000fe20007f5e0ff */
[----:B------:R-:W5:Y:S04]  /*08c0*/  LDG.E.U8 R30, desc[UR12][R30.64] ;  /* 0x0000000c1e1e7981 */ /* 0x000f68000c1e1100 */
[----:B------:R-:W-:Y:S01]  /*08d0*/  IMAD.X R5, RZ, RZ, R27, P2 ;  /* 0x000000ffff057224 */ /* 0x000fe200010e061b */
[----:B------:R-:W-:-:S04]  /*08e0*/  ISETP.GT.AND P2, PT, R0, -0x1, P4 ;  /* 0xffffffff0000780c */ /* 0x000fc80002744270 */
[----:B------:R-:W-:Y:S02]  /*08f0*/  SEL R9, R9, RZ, P2 ;  /* 0x000000ff09097207 */ /* 0x000fe40001000000 */
[----:B------:R-:W-:Y:S02]  /*0900*/  SEL R5, R5, RZ, P2 ;  /* 0x000000ff05057207 */ /* 0x000fe40001000000 */
[----:B0-----:R-:W-:-:S04]  /*0910*/  IADD3 R40, P6, PT, R9, UR16, RZ ;  /* 0x0000001009287c10 */ /* 0x001fc8000ffde0ff */
[----:B------:R-:W-:Y:S02]  /*0920*/  IADD3.X R41, PT, PT, R5, UR17, RZ, P6, !PT ;  /* 0x0000001105297c10 */ /* 0x000fe4000b7fe4ff */
[C---:B------:R-:W-:Y:S01]  /*0930*/  IADD3 R9, P6, PT, R36.reuse, 0x1, RZ ;  /* 0x0000000124097810 */ /* 0x040fe20007fde0ff */
[----:B------:R0:W5:Y:S01]  /*0940*/  LDG.E.U8 R5, desc[UR12][R42.64] ;  /* 0x0000000c2a057981 */ /* 0x000162000c1e1100 */
[----:B------:R-:W-:Y:S02]  /*0950*/  SEL R26, R36, RZ, P2 ;  /* 0x000000ff241a7207 */ /* 0x000fe40001000000 */
[----:B------:R-:W-:Y:S01]  /*0960*/  SEL R9, R9, RZ, P2 ;  /* 0x000000ff09097207 */ /* 0x000fe20001000000 */
[----:B------:R-:W-:Y:S01]  /*0970*/  IMAD.X R22, RZ, RZ, R27, P6 ;  /* 0x000000ffff167224 */ /* 0x000fe200030e061b */
[----:B------:R-:W-:Y:S02]  /*0980*/  SEL R27, R27, RZ, P2 ;  /* 0x000000ff1b1b7207 */ /* 0x000fe40001000000 */
[----:B------:R-:W-:-:S04]  /*0990*/  IADD3 R26, P6, PT, R26, UR16, RZ ;  /* 0x000000101a1a7c10 */ /* 0x000fc8000ffde0ff */
[----:B------:R-:W-:Y:S02]  /*09a0*/  IADD3.X R27, PT, PT, R27, UR17, RZ, P6, !PT ;  /* 0x000000111b1b7c10 */ /* 0x000fe4000b7fe4ff */
[----:B-1----:R-:W-:Y:S02]  /*09b0*/  IADD3 R38, P6, PT, R9, UR16, RZ ;  /* 0x0000001009267c10 */ /* 0x002fe4000ffde0ff */
[----:B------:R1:W5:Y:S01]  /*09c0*/  LDG.E.U8 R9, desc[UR12][R32.64] ;  /* 0x0000000c20097981 */ /* 0x000362000c1e1100 */
[----:B------:R-:W-:-:S04]  /*09d0*/  SEL R22, R22, RZ, P2 ;  /* 0x000000ff16167207 */ /* 0x000fc80001000000 */
[----:B------:R-:W-:Y:S02]  /*09e0*/  IADD3.X R39, PT, PT, R22, UR17, RZ, P6, !PT ;  /* 0x0000001116277c10 */ /* 0x000fe4000b7fe4ff */
[----:B------:R-:W0:Y:S01]  /*09f0*/  LDS R22, [UR9+-0x28] ;  /* 0xffffd809ff167984 */ /* 0x000e220008000800 */
[----:B------:R-:W-:Y:S02]  /*0a00*/  ISETP.NE.AND P6, PT, R28, RZ, PT ;  /* 0x000000ff1c00720c */ /* 0x000fe40003fc5270 */
[----:B---3--:R-:W-:-:S05]  /*0a10*/  SEL R17, R17, RZ, P5 ;  /* 0x000000ff11117207 */ /* 0x008fca0002800000 */
[----:B0-----:R-:W-:Y:S02]  /*0a20*/  IMAD R34, R17, R22, RZ ;  /* 0x0000001611227224 */ /* 0x001fe400078e02ff */
[----:B------:R-:W1:Y:S02]  /*0a30*/  LDS R17, [UR9+-0x14] ;  /* 0xffffec09ff117984 */ /* 0x000e640008000800 */
[----:B------:R-:W0:Y:S01]  /*0a40*/  I2F.F64 R36, R34 ;  /* 0x0000002200247312 */ /* 0x000e220000201c00 */
[----:B--2---:R-:W-:-:S05]  /*0a50*/  SEL R23, R23, RZ, P5 ;  /* 0x000000ff17177207 */ /* 0x004fca0002800000 */
[-C--:B------:R-:W-:Y:S01]  /*0a60*/  IMAD R42, R23, R22.reuse, RZ ;  /* 0x00000016172a7224 */ /* 0x080fe200078e02ff */
[----:B----4-:R-:W-:Y:S01]  /*0a70*/  SEL R7, R7, RZ, P5 ;  /* 0x000000ff07077207 */ /* 0x010fe20002800000 */
[----:B0-----:R-:W-:Y:S02]  /*0a80*/  DADD R20, R36, R20 ;  /* 0x0000000024147229 */ /* 0x001fe40000000014 */
[----:B------:R-:W0:Y:S02]  /*0a90*/  I2F.F64 R36, R42 ;  /* 0x0000002a00247312 */ /* 0x000e240000201c00 */
[----:B------:R-:W-:Y:S02]  /*0aa0*/  IMAD R43, R7, R22, RZ ;  /* 0x00000016072b7224 */ /* 0x000fe400078e02ff */
[----:B------:R-:W2:Y:S01]  /*0ab0*/  LDG.E.U8 R7, desc[UR12][R40.64] ;  /* 0x0000000c28077981 */ /* 0x000ea2000c1e1100 */
[----:B-----5:R-:W-:Y:S01]  /*0ac0*/  SEL R22, R5, RZ, P3 ;  /* 0x000000ff05167207 */ /* 0x020fe20001800000 */
[----:B0-----:R-:W-:-:S04]  /*0ad0*/  DADD R24, R36, R24 ;  /* 0x0000000024187229 */ /* 0x001fc80000000018 */
[-C--:B-1----:R-:W-:Y:S01]  /*0ae0*/  IMAD R32, R22, R17.reuse, RZ ;  /* 0x0000001116207224 */ /* 0x082fe200078e02ff */
[----:B------:R-:W-:Y:S01]  /*0af0*/  SEL R22, R9, RZ, P3 ;  /* 0x000000ff09167207 */ /* 0x000fe20001800000 */
[----:B------:R-:W0:Y:S04]  /*0b00*/  I2F.F64 R36, R43 ;  /* 0x0000002b00247312 */ /* 0x000e280000201c00 */
[----:B------:R-:W-:-:S04]  /*0b10*/  IMAD R5, R22, R17, RZ ;  /* 0x0000001116057224 */ /* 0x000fc800078e02ff */
[----:B------:R-:W1:Y:S01]  /*0b20*/  I2F.F64 R22, R5 ;  /* 0x0000000500167312 */ /* 0x000e620000201c00 */
[----:B------:R-:W-:-:S07]  /*0b30*/  IMAD.MOV.U32 R9, RZ, RZ, RZ ;  /* 0x000000ffff097224 */ /* 0x000fce00078e00ff */
[----:B------:R-:W3:Y:S01]  /*0b40*/  I2F.F64 R32, R32 ;  /* 0x0000002000207312 */ /* 0x000ee20000201c00 */
[----:B0-----:R-:W-:Y:S01]  /*0b50*/  DADD R18, R36, R18 ;  /* 0x0000000024127229 */ /* 0x001fe20000000012 */
[----:B------:R-:W-:Y:S01]  /*0b60*/  IMAD.WIDE.U32 R36, R35, UR14, R8 ;  /* 0x0000000e23247c25 */ /* 0x000fe2000f8e0008 */
[----:B-1----:R-:W-:Y:S02]  /*0b70*/  DADD R22, R24, R22 ;  /* 0x0000000018167229 */ /* 0x002fe40000000016 */
[----:B------:R-:W-:Y:S01]  /*0b80*/  IADD3 R24, P5, PT, R36, 0x2, RZ ;  /* 0x0000000224187810 */ /* 0x000fe20007fbe0ff */
[----:B---3--:R-:W-:Y:S01]  /*0b90*/  DADD R20, R20, R32 ;  /* 0x0000000014147229 */ /* 0x008fe20000000020 */
[----:B------:R-:W-:-:S04]  /*0ba0*/  VIADD R33, R37, UR7 ;  /* 0x0000000725217c36 */ /* 0x000fc80008000000 */
[----:B------:R-:W-:Y:S01]  /*0bb0*/  IMAD.X R25, RZ, RZ, R33, P5 ;  /* 0x000000ffff197224 */ /* 0x000fe200028e0621 */
[----:B------:R-:W-:-:S04]  /*0bc0*/  PLOP3.LUT P5, PT, P6, P4, PT, 0x80, 0x8 ;  /* 0x000000000008781c */ /* 0x000fc800037a9070 */
[----:B------:R-:W-:Y:S02]  /*0bd0*/  SEL R24, R24, RZ, P5 ;  /* 0x000000ff18187207 */ /* 0x000fe40002800000 */
[----:B------:R-:W-:Y:S02]  /*0be0*/  SEL R5, R25, RZ, P5 ;  /* 0x000000ff19057207 */ /* 0x000fe40002800000 */
[----:B------:R-:W-:-:S04]  /*0bf0*/  IADD3 R24, P6, PT, R24, UR16, RZ ;  /* 0x0000001018187c10 */ /* 0x000fc8000ffde0ff */
[----:B------:R-:W-:Y:S02]  /*0c00*/  IADD3.X R25, PT, PT, R5, UR17, RZ, P6, !PT ;  /* 0x0000001105197c10 */ /* 0x000fe4000b7fe4ff */
[----:B------:R0:W3:Y:S01]  /*0c10*/  LDG.E.U8 R5, desc[UR12][R38.64] ;  /* 0x0000000c26057981 */ /* 0x0000e2000c1e1100 */
[----:B------:R-:W-:Y:S02]  /*0c20*/  IADD3 R34, P6, PT, R36, 0x1, RZ ;  /* 0x0000000124227810 */ /* 0x000fe40007fde0ff */
[----:B------:R-:W-:-:S03]  /*0c30*/  SEL R30, R30, RZ, P3 ;  /* 0x000000ff1e1e7207 */ /* 0x000fc60001800000 */
[----:B------:R-:W-:Y:S01]  /*0c40*/  IMAD.X R31, RZ, RZ, R33, P6 ;  /* 0x000000ffff1f7224 */ /* 0x000fe200030e0621 */
[----:B------:R-:W-:Y:S01]  /*0c50*/  SEL R34, R34, RZ, P5 ;  /* 0x000000ff22227207 */ /* 0x000fe20002800000 */
[----:B------:R-:W-:Y:S01]  /*0c60*/  IMAD R30, R30, R17, RZ ;  /* 0x000000111e1e7224 */ /* 0x000fe200078e02ff */
[----:B------:R-:W-:Y:S02]  /*0c70*/  SEL R32, R36, RZ, P5 ;  /* 0x000000ff24207207 */ /* 0x000fe40002800000 */
[----:B------:R-:W-:Y:S02]  /*0c80*/  SEL R31, R31, RZ, P5 ;  /* 0x000000ff1f1f7207 */ /* 0x000fe40002800000 */
[----:B------:R-:W-:-:S04]  /*0c90*/  IADD3 R36, P3, PT, R34, UR16, RZ ;  /* 0x0000001022247c10 */ /* 0x000fc8000ff7e0ff */
[----:B------:R-:W-:Y:S02]  /*0ca0*/  IADD3.X R37, PT, PT, R31, UR17, RZ, P3, !PT ;  /* 0x000000111f257c10 */ /* 0x000fe40009ffe4ff */
[----:B------:R-:W1:Y:S02]  /*0cb0*/  I2F.F64 R30, R30 ;  /* 0x0000001e001e7312 */ /* 0x000e640000201c00 */
[----:B-1----:R-:W-:Y:S01]  /*0cc0*/  DADD R18, R18, R30 ;  /* 0x0000000012127229 */ /* 0x002fe2000000001e */
[----:B------:R-:W1:Y:S01]  /*0cd0*/  LDS R31, [UR9] ;  /* 0x00000009ff1f7984 */ /* 0x000e620008000800 */
[----:B------:R-:W-:Y:S02]  /*0ce0*/  SEL R33, R33, RZ, P5 ;  /* 0x000000ff21217207 */ /* 0x000fe40002800000 */
[----:B------:R-:W-:Y:S01]  /*0cf0*/  IADD3 R32, P6, PT, R32, UR16, RZ ;  /* 0x0000001020207c10 */ /* 0x000fe2000ffde0ff */
[----:B------:R-:W4:Y:S03]  /*0d00*/  LDG.E.U8 R30, desc[UR12][R24.64] ;  /* 0x0000000c181e7981 */ /* 0x000f26000c1e1100 */
[----:B------:R-:W-:-:S02]  /*0d10*/  IADD3.X R33, PT, PT, R33, UR17, RZ, P6, !PT ;  /* 0x0000001121217c10 */ /* 0x000fc4000b7fe4ff */
[----:B------:R-:W-:-:S04]  /*0d20*/  ISETP.NE.AND P6, PT, R29, RZ, PT ;  /* 0x000000ff1d00720c */ /* 0x000fc80003fc5270 */
[----:B------:R-:W-:Y:S02]  /*0d30*/  PLOP3.LUT P4, PT, P6, P4, PT, 0x80, 0x8 ;  /* 0x000000000008781c */ /* 0x000fe40003789070 */
[----:B--2---:R-:W-:Y:S02]  /*0d40*/  SEL R34, R7, RZ, P2 ;  /* 0x000000ff07227207 */ /* 0x004fe40001000000 */
[----:B------:R-:W2:Y:S03]  /*0d50*/  LDG.E.U8 R7, desc[UR12][R32.64] ;  /* 0x0000000c20077981 */ /* 0x000ea6000c1e1100 */
[----:B-1----:R-:W-:-:S04]  /*0d60*/  IMAD R17, R34, R31, RZ ;  /* 0x0000001f22117224 */ /* 0x002fc800078e02ff */
[----:B0-----:R-:W0:Y:S01]  /*0d70*/  I2F.F64 R38, R17 ;  /* 0x0000001100267312 */ /* 0x001e220000201c00 */
[----:B------:R-:W5:Y:S01]  /*0d80*/  LDG.E.U8 R32, desc[UR12][R36.64] ;  /* 0x0000000c24207981 */ /* 0x000f62000c1e1100 */
[----:B0-----:R-:W-:Y:S01]  /*0d90*/  DADD R20, R20, R38 ;  /* 0x0000000014147229 */ /* 0x001fe20000000026 */
[----:B------:R-:W-:Y:S01]  /*0da0*/  IMAD.MOV.U32 R17, RZ, RZ, RZ ;  /* 0x000000ffff117224 */ /* 0x000fe200078e00ff */
[----:B---3--:R-:W-:Y:S02]  /*0db0*/  SEL R34, R5, RZ, P2 ;  /* 0x000000ff05227207 */ /* 0x008fe40001000000 */
[----:B------:R0:W3:Y:S03]  /*0dc0*/  LDG.E.U8 R5, desc[UR12][R26.64] ;  /* 0x0000000c1a057981 */ /* 0x0000e6000c1e1100 */
[----:B------:R-:W-:-:S06]  /*0dd0*/  IMAD R38, R34, R31, RZ ;  /* 0x0000001f22267224 */ /* 0x000fcc00078e02ff */
[----:B------:R-:W1:Y:S01]  /*0de0*/  I2F.F64 R38, R38 ;  /* 0x0000002600267312 */ /* 0x000e620000201c00 */
[----:B------:R-:W-:-:S04]  /*0df0*/  IMAD.WIDE.U32 R34, R35, UR14, R16 ;  /* 0x0000000e23227c25 */ /* 0x000fc8000f8e0010 */
[----:B0-----:R-:W-:Y:S01]  /*0e00*/  VIADD R27, R35, UR7 ;  /* 0x00000007231b7c36 */ /* 0x001fe20008000000 */
[----:B------:R-:W-:-:S04]  /*0e10*/  IADD3 R35, P3, PT, R34, 0x2, RZ ;  /* 0x0000000222237810 */ /* 0x000fc80007f7e0ff */
[----:B------:R-:W-:Y:S01]  /*0e20*/  SEL R35, R35, RZ, P4 ;  /* 0x000000ff23237207 */ /* 0x000fe20002000000 */
[----:B-1----:R-:W-:Y:S01]  /*0e30*/  DADD R22, R22, R38 ;  /* 0x0000000016167229 */ /* 0x002fe20000000026 */
[----:B------:R-:W-:Y:S02]  /*0e40*/  IMAD.X R39, RZ, RZ, R27, P3 ;  /* 0x000000ffff277224 */ /* 0x000fe400018e061b */
[----:B------:R-:W-:-:S03]  /*0e50*/  IADD3 R24, P3, PT, R35, UR16, RZ ;  /* 0x0000001023187c10 */ /* 0x000fc6000ff7e0ff */
[----:B------:R-:W-:-:S04]  /*0e60*/  SEL R26, R39, RZ, P4 ;  /* 0x000000ff271a7207 */ /* 0x000fc80002000000 */
[----:B------:R-:W-:Y:S02]  /*0e70*/  IADD3.X R25, PT, PT, R26, UR17, RZ, P3, !PT ;  /* 0x000000111a197c10 */ /* 0x000fe40009ffe4ff */
[C---:B------:R-:W-:Y:S02]  /*0e80*/  IADD3 R33, P3, PT, R34.reuse, 0x1, RZ ;  /* 0x0000000122217810 */ /* 0x040fe40007f7e0ff */
[----:B------:R-:W-:Y:S01]  /*0e90*/  SEL R26, R34, RZ, P4 ;  /* 0x000000ff221a7207 */ /* 0x000fe20002000000 */
[----:B------:R0:W3:Y:S02]  /*0ea0*/  LDG.E.U8 R24, desc[UR12][R24.64] ;  /* 0x0000000c18187981 */ /* 0x0000e4000c1e1100 */
[----:B------:R-:W-:Y:S01]  /*0eb0*/  IMAD.X R34, RZ, RZ, R27, P3 ;  /* 0x000000ffff227224 */ /* 0x000fe200018e061b */
[----:B------:R-:W-:Y:S02]  /*0ec0*/  SEL R27, R27, RZ, P4 ;  /* 0x000000ff1b1b7207 */ /* 0x000fe40002000000 */
[----:B------:R-:W-:-:S02]  /*0ed0*/  IADD3 R26, P3, PT, R26, UR16, RZ ;  /* 0x000000101a1a7c10 */ /* 0x000fc4000ff7e0ff */
[----:B------:R-:W-:Y:S02]  /*0ee0*/  SEL R35, R33, RZ, P4 ;  /* 0x000000ff21237207 */ /* 0x000fe40002000000 */
[----:B------:R-:W-:Y:S02]  /*0ef0*/  IADD3.X R27, PT, PT, R27, UR17, RZ, P3, !PT ;  /* 0x000000111b1b7c10 */ /* 0x000fe40009ffe4ff */
[----:B------:R-:W-:Y:S02]  /*0f00*/  SEL R33, R34, RZ, P4 ;  /* 0x000000ff22217207 */ /* 0x000fe40002000000 */
[----:B------:R-:W-:Y:S01]  /*0f10*/  IADD3 R34, P3, PT, R35, UR16, RZ ;  /* 0x0000001023227c10 */ /* 0x000fe2000ff7e0ff */
[----:B------:R-:W3:Y:S03]  /*0f20*/  LDG.E.U8 R26, desc[UR12][R26.64] ;  /* 0x0000000c1a1a7981 */ /* 0x000ee6000c1e1100 */
[----:B------:R-:W-:-:S02]  /*0f30*/  IADD3.X R35, PT, PT, R33, UR17, RZ, P3, !PT ;  /* 0x0000001121237c10 */ /* 0x000fc40009ffe4ff */
[----:B------:R-:W1:Y:S04]  /*0f40*/  LDS R33, [UR9+0x14] ;  /* 0x00001409ff217984 */ /* 0x000e680008000800 */
[----:B------:R-:W3:Y:S01]  /*0f50*/  LDG.E.U8 R34, desc[UR12][R34.64] ;  /* 0x0000000c22227981 */ /* 0x000ee2000c1e1100 */
[----:B----4-:R-:W-:Y:S01]  /*0f60*/  SEL R30, R30, RZ, P5 ;  /* 0x000000ff1e1e7207 */ /* 0x010fe20002800000 */
[----:B------:R-:W-:-:S04]  /*0f70*/  UIADD3 UR10, UPT, UPT, UR10, 0x1, URZ ;  /* 0x000000010a0a7890 */ /* 0x000fc8000fffe0ff */
[----:B------:R-:W-:Y:S01]  /*0f80*/  UISETP.NE.AND UP0, UPT, UR10, 0x3, UPT ;  /* 0x000000030a00788c */ /* 0x000fe2000bf05270 */
[----:B-1----:R-:W-:Y:S02]  /*0f90*/  IMAD R30, R30, R33, RZ ;  /* 0x000000211e1e7224 */ /* 0x002fe400078e02ff */
[----:B------:R-:W-:Y:S01]  /*0fa0*/  VIADD R3, R3, 0x1 ;  /* 0x0000000103037836 */ /* 0x000fe20000000000 */
[----:B------:R-:W-:Y:S01]  /*0fb0*/  UIADD3 UR6, UPT, UPT, UR6, 0x1, URZ ;  /* 0x0000000106067890 */ /* 0x000fe2000fffe0ff */
[----:B--2---:R-:W-:-:S05]  /*0fc0*/  SEL R40, R7, RZ, P5 ;  /* 0x000000ff07287207 */ /* 0x004fca0002800000 */
[----:B0-----:R-:W-:Y:S01]  /*0fd0*/  IMAD R25, R40, R33, RZ ;  /* 0x0000002128197224 */ /* 0x001fe200078e02ff */
[----:B-----5:R-:W-:Y:S02]  /*0fe0*/  SEL R32, R32, RZ, P5 ;  /* 0x000000ff20207207 */ /* 0x020fe40002800000 */
[----:B---3--:R-:W-:Y:S02]  /*0ff0*/  SEL R36, R5, RZ, P2 ;  /* 0x000000ff05247207 */ /* 0x008fe40001000000 */
[----:B------:R-:W0:Y:S03]  /*1000*/  LDS R5, [UR9+0x28] ;  /* 0x00002809ff057984 */ /* 0x000e260008000800 */
[----:B------:R-:W-:-:S04]  /*1010*/  IMAD R38, R36, R31, RZ ;  /* 0x0000001f24267224 */ /* 0x000fc800078e02ff */
[----:B------:R-:W1:Y:S08]  /*1020*/  I2F.F64 R36, R38 ;  /* 0x0000002600247312 */ /* 0x000e700000201c00 */
[----:B------:R-:W2:Y:S01]  /*1030*/  I2F.F64 R30, R30 ;  /* 0x0000001e001e7312 */ /* 0x000ea20000201c00 */
[----:B-1----:R-:W-:Y:S01]  /*1040*/  DADD R18, R18, R36 ;  /* 0x0000000012127229 */ /* 0x002fe20000000024 */
[----:B------:R-:W-:-:S06]  /*1050*/  IMAD R36, R32, R33, RZ ;  /* 0x0000002120247224 */ /* 0x000fcc00078e02ff */
[----:B------:R-:W1:Y:S01]  /*1060*/  I2F.F64 R36, R36 ;  /* 0x0000002400247312 */ /* 0x000e620000201c00 */
[----:B------:R-:W-:-:S07]  /*1070*/  SEL R32, R24, RZ, P4 ;  /* 0x000000ff18207207 */ /* 0x000fce0002000000 */
[----:B------:R-:W3:Y:S01]  /*1080*/  I2F.F64 R24, R25 ;  /* 0x0000001900187312 */ /* 0x000ee20000201c00 */
[----:B0-----:R-:W-:Y:S01]  /*1090*/  IMAD R32, R32, R5, RZ ;  /* 0x0000000520207224 */ /* 0x001fe200078e02ff */
[----:B--2---:R-:W-:Y:S01]  /*10a0*/  DADD R20, R20, R30 ;  /* 0x0000000014147229 */ /* 0x004fe2000000001e */
[----:B------:R-:W-:Y:S02]  /*10b0*/  SEL R26, R26, RZ, P4 ;  /* 0x000000ff1a1a7207 */ /* 0x000fe40002000000 */
[----:B------:R-:W-:-:S05]  /*10c0*/  SEL R34, R34, RZ, P4 ;  /* 0x000000ff22227207 */ /* 0x000fca0002000000 */
[-C--:B------:R-:W-:Y:S02]  /*10d0*/  IMAD R27, R34, R5.reuse, RZ ;  /* 0x00000005221b7224 */ /* 0x080fe400078e02ff */
[----:B------:R-:W-:Y:S01]  /*10e0*/  IMAD R5, R26, R5, RZ ;  /* 0x000000051a057224 */ /* 0x000fe200078e02ff */
[----:B------:R-:W0:Y:S01]  /*10f0*/  I2F.F64 R32, R32 ;  /* 0x0000002000207312 */ /* 0x000e220000201c00 */
[----:B-1----:R-:W-:-:S07]  /*1100*/  DADD R22, R22, R36 ;  /* 0x0000000016167229 */ /* 0x002fce0000000024 */
[----:B------:R-:W1:Y:S01]  /*1110*/  I2F.F64 R26, R27 ;  /* 0x0000001b001a7312 */ /* 0x000e620000201c00 */
[----:B---3--:R-:W-:-:S07]  /*1120*/  DADD R18, R18, R24 ;  /* 0x0000000012127229 */ /* 0x008fce0000000018 */
[----:B------:R-:W2:Y:S01]  /*1130*/  I2F.F64 R30, R5 ;  /* 0x00000005001e7312 */ /* 0x000ea20000201c00 */
[----:B0-----:R-:W-:Y:S01]  /*1140*/  DADD R20, R20, R32 ;  /* 0x0000000014147229 */ /* 0x001fe20000000020 */
[----:B------:R-:W-:Y:S01]  /*1150*/  UIADD3 UR9, UPT, UPT, UR9, 0x4, URZ ;  /* 0x0000000409097890 */ /* 0x000fe2000fffe0ff */
[----:B-1----:R-:W-:Y:S02]  /*1160*/  DADD R24, R22, R26 ;  /* 0x0000000016187229 */ /* 0x002fe4000000001a */
[----:B--2---:R-:W-:Y:S01]  /*1170*/  DADD R18, R18, R30 ;  /* 0x0000000012127229 */ /* 0x004fe2000000001e */
[----:B------:R-:W-:Y:S10]  /*1180*/  BRA.U UP0, `(.L_x_0) ;  /* 0xfffffff100e87547 */ /* 0x000ff4000b83ffff */
[----:B------:R-:W-:Y:S02]  /*1190*/  CS2R R4, SRZ ;  /* 0x0000000000047805 */ /* 0x000fe4000001ff00 */
[----:B------:R-:W-:Y:S02]  /*11a0*/  CS2R R34, SRZ ;  /* 0x0000000000227805 */ /* 0x000fe4000001ff00 */
[----:B------:R-:W-:Y:S01]  /*11b0*/  CS2R R26, SRZ ;  /* 0x00000000001a7805 */ /* 0x000fe2000001ff00 */
[----:B------:R-:W-:Y:S01]  /*11c0*/  UIADD3 UR4, UPT, UPT, UR4, 0xb4, URZ ;  /* 0x000000b404047890 */ /* 0x000fe2000fffe0ff */
[----:B------:R-:W-:Y:S01]  /*11d0*/  UMOV UR9, 0xfffffffe ;  /* 0xfffffffe00097882 */ /* 0x000fe20000000000 */
[----:B------:R-:W-:-:S10]  /*11e0*/  UMOV UR6, UR8 ;  /* 0x0000000800067c82 */ /* 0x000fd40008000000 */
.L_x_1:
[----:B------:R-:W-:Y:S02]  /*11f0*/  USHF.R.S32.HI UR7, URZ, 0x1f, UR5 ;  /* 0x0000001fff077899 */ /* 0x000fe40008011405 */
[----:B------:R-:W-:Y:S01]  /*1200*/  IMAD.U32 R31, RZ, RZ, UR5 ;  /* 0x00000005ff1f7e24 */ /* 0x000fe2000f8e00ff */
[----:B------:R-:W-:Y:S01]  /*1210*/  UIADD3 UR8, UPT, UPT, UR6, -0x2, URZ ;  /* 0xfffffffe06087890 */ /* 0x000fe2000fffe0ff */
[----:B------:R-:W0:Y:S01]  /*1220*/  LDS R30, [UR4+-0x50] ;  /* 0xffffb004ff1e7984 */ /* 0x000e220008000800 */
[----:B------:R-:W-:Y:S02]  /*1230*/  UIMAD UR7, UR7, UR14, URZ ;  /* 0x0000000e070772a4 */ /* 0x000fe4000f8e02ff */
[----:B------:R-:W-:Y:S01]  /*1240*/  IMAD.WIDE.U32 R2, R31, UR14, R10 ;  /* 0x0000000e1f027c25 */ /* 0x000fe2000f8e000a */
[----:B------:R-:W-:Y:S01]  /*1250*/  UISETP.GE.U32.AND UP0, UPT, UR8, UR11, UPT ;  /* 0x0000000b0800728c */ /* 0x000fe2000bf06070 */
[----:B------:R-:W-:Y:S01]  /*1260*/  ISETP.NE.AND P6, PT, R28, RZ, PT ;  /* 0x000000ff1c00720c */ /* 0x000fe20003fc5270 */
[----:B------:R-:W-:Y:S01]  /*1270*/  UIMAD UR7, UR5, UR15, UR7 ;  /* 0x0000000f050772a4 */ /* 0x000fe2000f8e0207 */
[----:B------:R-:W-:Y:S01]  /*1280*/  ISETP.NE.AND P5, PT, R29, RZ, PT ;  /* 0x000000ff1d00720c */ /* 0x000fe20003fa5270 */
[----:B------:R-:W-:Y:S01]  /*1290*/  UISETP.GT.AND UP0, UPT, UR8, -0x1, !UP0 ;  /* 0xffffffff0800788c */ /* 0x000fe2000c704270 */
[----:B------:R-:W-:-:S03]  /*12a0*/  IADD3 R22, P2, PT, R2, 0x2, RZ ;  /* 0x0000000202167810 */ /* 0x000fc60007f5e0ff */
[----:B------:R-:W-:Y:S02]  /*12b0*/  VIADD R3, R3, UR7 ;  /* 0x0000000703037c36 */ /* 0x000fe40008000000 */
[----:B------:R-:W-:Y:S02]  /*12c0*/  PLOP3.LUT P3, PT, P0, PT, UP0, 0x80, 0x8 ;  /* 0x000000000008781c */ /* 0x000fe4000076f008 */
[----:B------:R-:W-:Y:S02]  /*12d0*/  IMAD.X R7, RZ, RZ, R3, P2 ;  /* 0x000000ffff077224 */ /* 0x000fe400010e0603 */
[----:B------:R-:W-:-:S03]  /*12e0*/  SEL R22, R22, RZ, P3 ;  /* 0x000000ff16167207 */ /* 0x000fc60001800000 */
[----:B------:R-:W-:Y:S02]  /*12f0*/  SEL R7, R7, RZ, P3 ;  /* 0x000000ff07077207 */ /* 0x000fe40001800000 */
[----:B------:R-:W-:-:S04]  /*1300*/  IADD3 R22, P2, PT, R22, UR16, RZ ;  /* 0x0000001016167c10 */ /* 0x000fc8000ff5e0ff */
[----:B------:R-:W-:-:S05]  /*1310*/  IADD3.X R23, PT, PT, R7, UR17, RZ, P2, !PT ;  /* 0x0000001107177c10 */ /* 0x000fca00097fe4ff */
[----:B------:R-:W2:Y:S01]  /*1320*/  LDG.E.U8 R22, desc[UR12][R22.64] ;  /* 0x0000000c16167981 */ /* 0x000ea2000c1e1100 */
[C---:B------:R-:W-:Y:S02]  /*1330*/  IADD3 R33, P2, PT, R2.reuse, 0x1, RZ ;  /* 0x0000000102217810 */ /* 0x040fe40007f5e0ff */
[----:B------:R-:W-:Y:S02]  /*1340*/  SEL R32, R2, RZ, P3 ;  /* 0x000000ff02207207 */ /* 0x000fe40001800000 */
[----:B------:R-:W-:Y:S01]  /*1350*/  SEL R2, R33, RZ, P3 ;  /* 0x000000ff21027207 */ /* 0x000fe20001800000 */
[----:B------:R-:W-:Y:S01]  /*1360*/  IMAD.X R37, RZ, RZ, R3, P2 ;  /* 0x000000ffff257224 */ /* 0x000fe200010e0603 */
[----:B------:R-:W-:Y:S02]  /*1370*/  SEL R3, R3, RZ, P3 ;  /* 0x000000ff03037207 */ /* 0x000fe40001800000 */
[----:B------:R-:W-:Y:S02]  /*1380*/  IADD3 R32, P4, PT, R32, UR16, RZ ;  /* 0x0000001020207c10 */ /* 0x000fe4000ff9e0ff */
[----:B------:R-:W-:-:S02]  /*1390*/  IADD3 R2, P2, PT, R2, UR16, RZ ;  /* 0x0000001002027c10 */ /* 0x000fc4000ff5e0ff */
[----:B------:R-:W-:-:S05]  /*13a0*/  IADD3.X R33, PT, PT, R3, UR17, RZ, P4, !PT ;  /* 0x0000001103217c10 */ /* 0x000fca000a7fe4ff */
[----:B------:R-:W3:Y:S01]  /*13b0*/  LDG.E.U8 R32, desc[UR12][R32.64] ;  /* 0x0000000c20207981 */ /* 0x000ee2000c1e1100 */
[----:B--2---:R-:W-:-:S05]  /*13c0*/  SEL R7, R22, RZ, P3 ;  /* 0x000000ff16077207 */ /* 0x004fca0001800000 */
[----:B0-----:R-:W-:Y:S01]  /*13d0*/  IMAD R36, R7, R30, RZ ;  /* 0x0000001e07247224 */ /* 0x001fe200078e02ff */
[----:B------:R-:W-:Y:S01]  /*13e0*/  SEL R7, R37, RZ, P3 ;  /* 0x000000ff25077207 */ /* 0x000fe20001800000 */
[----:B------:R-:W-:-:S03]  /*13f0*/  IMAD.WIDE.U32 R22, R31, UR14, R12 ;  /* 0x0000000e1f167c25 */ /* 0x000fc6000f8e000c */
[----:B------:R-:W-:Y:S01]  /*1400*/  IADD3.X R3, PT, PT, R7, UR17, RZ, P2, !PT ;  /* 0x0000001107037c10 */ /* 0x000fe200097fe4ff */
[----:B------:R-:W0:Y:S01]  /*1410*/  I2F.F64 R36, R36 ;  /* 0x0000002400247312 */ /* 0x000e220000201c00 */
[----:B------:R-:W-:-:S03]  /*1420*/  IADD3 R38, P4, PT, R22, 0x2, RZ ;  /* 0x0000000216267810 */ /* 0x000fc60007f9e0ff */
[----:B------:R1:W2:Y:S01]  /*1430*/  LDG.E.U8 R2, desc[UR12][R2.64] ;  /* 0x0000000c02027981 */ /* 0x0002a2000c1e1100 */
[----:B------:R-:W-:Y:S01]  /*1440*/  VIADD R23, R23, UR7 ;  /* 0x0000000717177c36 */ /* 0x000fe20008000000 */
[----:B------:R-:W-:-:S03]  /*1450*/  PLOP3.LUT P2, PT, P1, PT, UP0, 0x80, 0x8 ;  /* 0x000000000008781c */ /* 0x000fc60000f4f008 */
[----:B------:R-:W-:Y:S01]  /*1460*/  IMAD.X R7, RZ, RZ, R23, P4 ;  /* 0x000000ffff077224 */ /* 0x000fe200020e0617 */
[----:B------:R-:W-:-:S04]  /*1470*/  SEL R38, R38, RZ, P2 ;  /* 0x000000ff26267207 */ /* 0x000fc80001000000 */
[----:B------:R-:W-:Y:S02]  /*1480*/  SEL R7, R7, RZ, P2 ;  /* 0x000000ff07077207 */ /* 0x000fe40001000000 */
[----:B------:R-:W-:Y:S01]  /*1490*/  IADD3 R38, P4, PT, R38, UR16, RZ ;  /* 0x0000001026267c10 */ /* 0x000fe2000ff9e0ff */
[----:B0-----:R-:W-:-:S03]  /*14a0*/  DADD R26, R36, R26 ;  /* 0x00000000241a7229 */ /* 0x001fc6000000001a */
[----:B------:R-:W-:Y:S02]  /*14b0*/  IADD3.X R39, PT, PT, R7, UR17, RZ, P4, !PT ;  /* 0x0000001107277c10 */ /* 0x000fe4000a7fe4ff */
[----:B------:R-:W-:-:S03]  /*14c0*/  IADD3 R36, P4, PT, R22, 0x1, RZ ;  /* 0x0000000116247810 */ /* 0x000fc60007f9e0ff */
[----:B------:R0:W4:Y:S01]  /*14d0*/  LDG.E.U8 R7, desc[UR12][R38.64] ;  /* 0x0000000c26077981 */ /* 0x000122000c1e1100 */
[----:B------:R-:W-:Y:S01]  /*14e0*/  SEL R36, R36, RZ, P2 ;  /* 0x000000ff24247207 */ /* 0x000fe20001000000 */
[----:B-1----:R-:W-:-:S03]  /*14f0*/  IMAD.X R3, RZ, RZ, R23, P4 ;  /* 0x000000ffff037224 */ /* 0x002fc600020e0617 */
[----:B------:R-:W-:Y:S02]  /*1500*/  IADD3 R36, P4, PT, R36, UR16, RZ ;  /* 0x0000001024247c10 */ /* 0x000fe4000ff9e0ff */
[----:B------:R-:W-:-:S04]  /*1510*/  SEL R3, R3, RZ, P2 ;  /* 0x000000ff03037207 */ /* 0x000fc80001000000 */
[----:B------:R-:W-:-:S05]  /*1520*/  IADD3.X R37, PT, PT, R3, UR17, RZ, P4, !PT ;  /* 0x0000001103257c10 */ /* 0x000fca000a7fe4ff */
[----:B------:R-:W5:Y:S01]  /*1530*/  LDG.E.U8 R3, desc[UR12][R36.64] ;  /* 0x0000000c24037981 */ /* 0x000f62000c1e1100 */
[----:B---3--:R-:W-:Y:S02]  /*1540*/  SEL R41, R32, RZ, P3 ;  /* 0x000000ff20297207 */ /* 0x008fe40001800000 */
[----:B------:R-:W-:Y:S02]  /*1550*/  SEL R22, R22, RZ, P2 ;  /* 0x000000ff16167207 */ /* 0x000fe40001000000 */
[----:B------:R-:W-:Y:S02]  /*1560*/  SEL R23, R23, RZ, P2 ;  /* 0x000000ff17177207 */ /* 0x000fe40001000000 */
[----:B------:R-:W-:-:S04]  /*1570*/  PLOP3.LUT P4, PT, PT, PT, UP0, 0x80, 0x8 ;  /* 0x000000000008781c */ /* 0x000fc80003f8f008 */
[----:B------:R-:W-:Y:S02]  /*1580*/  ISETP.GT.AND P4, PT, R0, -0x1, P4 ;  /* 0xffffffff0000780c */ /* 0x000fe40002784270 */
[----:B--2---:R-:W-:Y:S02]  /*1590*/  SEL R33, R2, RZ, P3 ;  /* 0x000000ff02217207 */ /* 0x004fe40001800000 */
[----:B------:R-:W1:Y:S03]  /*15a0*/  LDS R2, [UR4+-0x3c] ;  /* 0xffffc404ff027984 */ /* 0x000e660008000800 */
[----:B------:R-:W-:-:S04]  /*15b0*/  IMAD R40, R33, R30, RZ ;  /* 0x0000001e21287224 */ /* 0x000fc800078e02ff */
[----:B------:R-:W2:Y:S01]  /*15c0*/  I2F.F64 R32, R40 ;  /* 0x0000002800207312 */ /* 0x000ea20000201c00 */
[----:B------:R-:W-:Y:S01]  /*15d0*/  IMAD R30, R41, R30, RZ ;  /* 0x0000001e291e7224 */ /* 0x000fe200078e02ff */
[----:B--2---:R-:W-:-:S06]  /*15e0*/  DADD R32, R32, R34 ;  /* 0x0000000020207229 */ /* 0x004fcc0000000022 */
[----:B------:R-:W2:Y:S01]  /*15f0*/  I2F.F64 R34, R30 ;  /* 0x0000001e00227312 */ /* 0x000ea20000201c00 */
[----:B-----5:R-:W-:-:S05]  /*1600*/  SEL R3, R3, RZ, P2 ;  /* 0x000000ff03037207 */ /* 0x020fca0001000000 */
[----:B-1----:R-:W-:Y:S01]  /*1610*/  IMAD R3, R3, R2, RZ ;  /* 0x0000000203037224 */ /* 0x002fe200078e02ff */
[----:B--2---:R-:W-:-:S03]  /*1620*/  DADD R4, R34, R4 ;  /* 0x0000000022047229 */ /* 0x004fc60000000004 */
[----:B------:R-:W1:Y:S01]  /*1630*/  I2F.F64 R34, R3 ;  /* 0x0000000300227312 */ /* 0x000e620000201c00 */
[----:B0-----:R-:W-:-:S04]  /*1640*/  IADD3 R38, P3, PT, R22, UR16, RZ ;  /* 0x0000001016267c10 */ /* 0x001fc8000ff7e0ff */
[----:B------:R-:W-:Y:S01]  /*1650*/  IADD3.X R39, PT, PT, R23, UR17, RZ, P3, !PT ;  /* 0x0000001117277c10 */ /* 0x000fe20009ffe4ff */
[----:B-1----:R-:W-:Y:S01]  /*1660*/  DADD R32, R32, R34 ;  /* 0x0000000020207229 */ /* 0x002fe20000000022 */
[----:B------:R-:W-:-:S04]  /*1670*/  IMAD.WIDE.U32 R34, R31, UR14, R14 ;  /* 0x0000000e1f227c25 */ /* 0x000fc8000f8e000e */
[----:B------:R-:W-:Y:S01]  /*1680*/  VIADD R3, R35, UR7 ;  /* 0x0000000723037c36 */ /* 0x000fe20008000000 */
[----:B------:R-:W-:-:S04]  /*1690*/  IADD3 R40, P3, PT, R34, 0x2, RZ ;  /* 0x0000000222287810 */ /* 0x000fc80007f7e0ff */
[----:B------:R-:W-:Y:S01]  /*16a0*/  SEL R40, R40, RZ, P4 ;  /* 0x000000ff28287207 */ /* 0x000fe20002000000 */
[----:B------:R-:W-:-:S03]  /*16b0*/  IMAD.X R22, RZ, RZ, R3, P3 ;  /* 0x000000ffff167224 */ /* 0x000fc600018e0603 */
[----:B------:R-:W-:Y:S02]  /*16c0*/  IADD3 R40, P3, PT, R40, UR16, RZ ;  /* 0x0000001028287c10 */ /* 0x000fe4000ff7e0ff */
[----:B------:R-:W-:-:S04]  /*16d0*/  SEL R22, R22, RZ, P4 ;  /* 0x000000ff16167207 */ /* 0x000fc80002000000 */
[----:B------:R-:W-:Y:S02]  /*16e0*/  IADD3.X R41, PT, PT, R22, UR17, RZ, P3, !PT ;  /* 0x0000001116297c10 */ /* 0x000fe40009ffe4ff */
[----:B------:R-:W-:Y:S02]  /*16f0*/  IADD3 R22, P3, PT, R34, 0x1, RZ ;  /* 0x0000000122167810 */ /* 0x000fe40007f7e0ff */
[----:B----4-:R-:W-:Y:S01]  /*1700*/  SEL R7, R7, RZ, P2 ;  /* 0x000000ff07077207 */ /* 0x010fe20001000000 */
[----:B------:R-:W2:Y:S01]  /*1710*/  LDG.E.U8 R40, desc[UR12][R40.64] ;  /* 0x0000000c28287981 */ /* 0x000ea2000c1e1100 */
[----:B------:R-:W-:Y:S01]  /*1720*/  SEL R22, R22, RZ, P4 ;  /* 0x000000ff16167207 */ /* 0x000fe20002000000 */
[----:B------:R-:W-:Y:S02]  /*1730*/  IMAD.X R23, RZ, RZ, R3, P3 ;  /* 0x000000ffff177224 */ /* 0x000fe400018e0603 */
[----:B------:R-:W-:Y:S01]  /*1740*/  IMAD R7, R7, R2, RZ ;  /* 0x0000000207077224 */ /* 0x000fe200078e02ff */
[----:B------:R-:W-:-:S02]  /*1750*/  IADD3 R22, P3, PT, R22, UR16, RZ ;  /* 0x0000001016167c10 */ /* 0x000fc4000ff7e0ff */
[----:B------:R-:W-:Y:S01]  /*1760*/  SEL R23, R23, RZ, P4 ;  /* 0x000000ff17177207 */ /* 0x000fe20002000000 */
[----:B------:R0:W1:Y:S03]  /*1770*/  I2F.F64 R36, R7 ;  /* 0x0000000700247312 */ /* 0x0000660000201c00 */
[----:B------:R-:W-:Y:S01]  /*1780*/  IADD3.X R23, PT, PT, R23, UR17, RZ, P3, !PT ;  /* 0x0000001117177c10 */ /* 0x000fe20009ffe4ff */
[----:B0-----:R-:W3:Y:S04]  /*1790*/  LDG.E.U8 R7, desc[UR12][R38.64] ;  /* 0x0000000c26077981 */ /* 0x001ee8000c1e1100 */
[----:B------:R-:W4:Y:S01]  /*17a0*/  LDG.E.U8 R22, desc[UR12][R22.64] ;  /* 0x0000000c16167981 */ /* 0x000f22000c1e1100 */
[----:B-1----:R-:W-:-:S03]  /*17b0*/  DADD R26, R26, R36 ;  /* 0x000000001a1a7229 */ /* 0x002fc60000000024 */
[----:B------:R-:W0:Y:S01]  /*17c0*/  LDS R36, [UR4+-0x28] ;  /* 0xffffd804ff247984 */ /* 0x000e220008000800 */
[----:B------:R-:W-:Y:S02]  /*17d0*/  SEL R3, R3, RZ, P4 ;  /* 0x000000ff03037207 */ /* 0x000fe40002000000 */
[----:B------:R-:W-:Y:S02]  /*17e0*/  PLOP3.LUT P3, PT, P6, PT, UP0, 0x80, 0x8 ;  /* 0x000000000008781c */ /* 0x000fe4000376f008 */
[----:B---3--:R-:W-:Y:S02]  /*17f0*/  SEL R7, R7, RZ, P2 ;  /* 0x000000ff07077207 */ /* 0x008fe40001000000 */
[----:B----4-:R-:W-:-:S03]  /*1800*/  SEL R35, R22, RZ, P4 ;  /* 0x000000ff16237207 */ /* 0x010fc60002000000 */
[----:B------:R-:W-:Y:S01]  /*1810*/  IMAD R38, R7, R2, RZ ;  /* 0x0000000207267224 */ /* 0x000fe200078e02ff */
[----:B--2---:R-:W-:Y:S01]  /*1820*/  SEL R7, R40, RZ, P4 ;  /* 0x000000ff28077207 */ /* 0x004fe20002000000 */
[----:B0-----:R-:W-:-:S04]  /*1830*/  IMAD R35, R35, R36, RZ ;  /* 0x0000002423237224 */ /* 0x001fc800078e02ff */
[----:B------:R-:W0:Y:S01]  /*1840*/  I2F.F64 R38, R38 ;  /* 0x0000002600267312 */ /* 0x000e220000201c00 */
[----:B------:R-:W-:Y:S01]  /*1850*/  IMAD R30, R7, R36, RZ ;  /* 0x00000024071e7224 */ /* 0x000fe200078e02ff */
[----:B------:R-:W-:-:S06]  /*1860*/  SEL R2, R34, RZ, P4 ;  /* 0x000000ff22027207 */ /* 0x000fcc0002000000 */
[----:B------:R-:W1:Y:S08]  /*1870*/  I2F.F64 R22, R30 ;  /* 0x0000001e00167312 */ /* 0x000e700000201c00 */
[----:B------:R-:W2:Y:S01]  /*1880*/  I2F.F64 R34, R35 ;  /* 0x0000002300227312 */ /* 0x000ea20000201c00 */
[----:B0-----:R-:W-:Y:S01]  /*1890*/  DADD R4, R4, R38 ;  /* 0x0000000004047229 */ /* 0x001fe20000000026 */
[----:B------:R-:W-:Y:S01]  /*18a0*/  IADD3 R2, P2, PT, R2, UR16, RZ ;  /* 0x0000001002027c10 */ /* 0x000fe2000ff5e0ff */
[----:B------:R-:W-:-:S03]  /*18b0*/  IMAD.WIDE.U32 R38, R31, UR14, R8 ;  /* 0x0000000e1f267c25 */ /* 0x000fc6000f8e0008 */
[----:B------:R-:W-:Y:S01]  /*18c0*/  IADD3.X R3, PT, PT, R3, UR17, RZ, P2, !PT ;  /* 0x0000001103037c10 */ /* 0x000fe200097fe4ff */
[----:B-1----:R-:W-:Y:S01]  /*18d0*/  DADD R22, R26, R22 ;  /* 0x000000001a167229 */ /* 0x002fe20000000016 */
[----:B------:R-:W-:-:S04]  /*18e0*/  VIADD R7, R39, UR7 ;  /* 0x0000000727077c36 */ /* 0x000fc80008000000 */
[----:B------:R0:W3:Y:S01]  /*18f0*/  LDG.E.U8 R3, desc[UR12][R2.64] ;  /* 0x0000000c02037981 */ /* 0x0000e2000c1e1100 */
[----:B--2---:R-:W-:Y:S01]  /*1900*/  DADD R26, R32, R34 ;  /* 0x00000000201a7229 */ /* 0x004fe20000000022 */
[----:B------:R-:W-:-:S04]  /*1910*/  IADD3 R32, P2, PT, R38, 0x2, RZ ;  /* 0x0000000226207810 */ /* 0x000fc80007f5e0ff */
[----:B------:R-:W-:Y:S01]  /*1920*/  SEL R32, R32, RZ, P3 ;  /* 0x000000ff20207207 */ /* 0x000fe20001800000 */
[----:B------:R-:W-:-:S03]  /*1930*/  IMAD.X R30, RZ, RZ, R7, P2 ;  /* 0x000000ffff1e7224 */ /* 0x000fc600010e0607 */
[----:B------:R-:W-:Y:S02]  /*1940*/  IADD3 R32, P2, PT, R32, UR16, RZ ;  /* 0x0000001020207c10 */ /* 0x000fe4000ff5e0ff */
[----:B0-----:R-:W-:-:S04]  /*1950*/  SEL R2, R30, RZ, P3 ;  /* 0x000000ff1e027207 */ /* 0x001fc80001800000 */
[----:B------:R-:W-:Y:S02]  /*1960*/  IADD3.X R33, PT, PT, R2, UR17, RZ, P2, !PT ;  /* 0x0000001102217c10 */ /* 0x000fe400097fe4ff */
[C---:B------:R-:W-:Y:S02]  /*1970*/  IADD3 R2, P2, PT, R38.reuse, 0x1, RZ ;  /* 0x0000000126027810 */ /* 0x040fe40007f5e0ff */
[----:B------:R-:W-:Y:S01]  /*1980*/  SEL R38, R38, RZ, P3 ;  /* 0x000000ff26267207 */ /* 0x000fe20001800000 */
[----:B------:R0:W2:Y:S02]  /*1990*/  LDG.E.U8 R34, desc[UR12][R32.64] ;  /* 0x0000000c20227981 */ /* 0x0000a4000c1e1100 */
[----:B------:R-:W-:Y:S01]  /*19a0*/  IMAD.X R30, RZ, RZ, R7, P2 ;  /* 0x000000ffff1e7224 */ /* 0x000fe200010e0607 */
[----:B------:R-:W-:Y:S02]  /*19b0*/  SEL R7, R7, RZ, P3 ;  /* 0x000000ff07077207 */ /* 0x000fe40001800000 */
[----:B------:R-:W-:-:S02]  /*19c0*/  IADD3 R42, P2, PT, R38, UR16, RZ ;  /* 0x00000010262a7c10 */ /* 0x000fc4000ff5e0ff */
[----:B------:R-:W-:Y:S02]  /*19d0*/  SEL R2, R2, RZ, P3 ;  /* 0x000000ff02027207 */ /* 0x000fe40001800000 */
[----:B------:R-:W-:Y:S02]  /*19e0*/  IADD3.X R43, PT, PT, R7, UR17, RZ, P2, !PT ;  /* 0x00000011072b7c10 */ /* 0x000fe400097fe4ff */
[----:B------:R-:W-:Y:S02]  /*19f0*/  SEL R30, R30, RZ, P3 ;  /* 0x000000ff1e1e7207 */ /* 0x000fe40001800000 */
[----:B------:R-:W-:Y:S01]  /*1a00*/  IADD3 R40, P2, PT, R2, UR16, RZ ;  /* 0x0000001002287c10 */ /* 0x000fe2000ff5e0ff */
[----:B------:R-:W4:Y:S03]  /*1a10*/  LDG.E.U8 R35, desc[UR12][R42.64] ;  /* 0x0000000c2a237981 */ /* 0x000f26000c1e1100 */
[----:B------:R-:W-:Y:S01]  /*1a20*/  IADD3.X R41, PT, PT, R30, UR17, RZ, P2, !PT ;  /* 0x000000111e297c10 */ /* 0x000fe200097fe4ff */
[----:B------:R-:W-:-:S04]  /*1a30*/  IMAD.WIDE.U32 R30, R31, UR14, R16 ;  /* 0x0000000e1f1e7c25 */ /* 0x000fc8000f8e0010 */
[----:B0-----:R-:W-:Y:S01]  /*1a40*/  VIADD R33, R31, UR7 ;  /* 0x000000071f217c36 */ /* 0x001fe20008000000 */
[----:B------:R-:W-:Y:S01]  /*1a50*/  IADD3 R38, P2, PT, R30, 0x2, RZ ;  /* 0x000000021e267810 */ /* 0x000fe20007f5e0ff */
[----:B------:R-:W5:Y:S04]  /*1a60*/  LDG.E.U8 R7, desc[UR12][R40.64] ;  /* 0x0000000c28077981 */ /* 0x000f68000c1e1100 */
[----:B------:R-:W-:Y:S01]  /*1a70*/  IMAD.X R2, RZ, RZ, R33, P2 ;  /* 0x000000ffff027224 */ /* 0x000fe200010e0621 */
[----:B------:R-:W-:-:S04]  /*1a80*/  PLOP3.LUT P2, PT, P5, PT, UP0, 0x80, 0x8 ;  /* 0x000000000008781c */ /* 0x000fc80002f4f008 */
[----:B------:R-:W-:Y:S02]  /*1a90*/  SEL R38, R38, RZ, P2 ;  /* 0x000000ff26267207 */ /* 0x000fe40001000000 */
[----:B------:R-:W-:Y:S02]  /*1aa0*/  SEL R2, R2, RZ, P2 ;  /* 0x000000ff02027207 */ /* 0x000fe40001000000 */
[----:B------:R-:W-:Y:S02]  /*1ab0*/  IADD3 R38, P5, PT, R38, UR16, RZ ;  /* 0x0000001026267c10 */ /* 0x000fe4000ffbe0ff */
[----:B------:R-:W-:Y:S02]  /*1ac0*/  SEL R32, R30, RZ, P2 ;  /* 0x000000ff1e207207 */ /* 0x000fe40001000000 */
[----:B------:R-:W-:Y:S02]  /*1ad0*/  IADD3.X R39, PT, PT, R2, UR17, RZ, P5, !PT ;  /* 0x0000001102277c10 */ /* 0x000fe4000affe4ff */
[----:B------:R-:W-:-:S03]  /*1ae0*/  IADD3 R30, P5, PT, R30, 0x1, RZ ;  /* 0x000000011e1e7810 */ /* 0x000fc60007fbe0ff */
[----:B------:R0:W4:Y:S01]  /*1af0*/  LDG.E.U8 R2, desc[UR12][R38.64] ;  /* 0x0000000c26027981 */ /* 0x000122000c1e1100 */
[----:B------:R-:W-:Y:S01]  /*1b00*/  SEL R30, R30, RZ, P2 ;  /* 0x000000ff1e1e7207 */ /* 0x000fe20001000000 */
[----:B------:R-:W-:-:S03]  /*1b10*/  IMAD.X R31, RZ, RZ, R33, P5 ;  /* 0x000000ffff1f7224 */ /* 0x000fc600028e0621 */
[----:B------:R-:W-:Y:S02]  /*1b20*/  IADD3 R30, P5, PT, R30, UR16, RZ ;  /* 0x000000101e1e7c10 */ /* 0x000fe4000ffbe0ff */
[----:B------:R-:W-:Y:S02]  /*1b30*/  SEL R31, R31, RZ, P2 ;  /* 0x000000ff1f1f7207 */ /* 0x000fe40001000000 */
[----:B------:R-:W-:Y:S02]  /*1b40*/  SEL R33, R33, RZ, P2 ;  /* 0x000000ff21217207 */ /* 0x000fe40001000000 */
[----:B------:R-:W-:Y:S02]  /*1b50*/  IADD3.X R31, PT, PT, R31, UR17, RZ, P5, !PT ;  /* 0x000000111f1f7c10 */ /* 0x000fe4000affe4ff */
[----:B------:R-:W-:-:S03]  /*1b60*/  IADD3 R32, P5, PT, R32, UR16, RZ ;  /* 0x0000001020207c10 */ /* 0x000fc6000ffbe0ff */
[----:B------:R-:W4:Y:S01]  /*1b70*/  LDG.E.U8 R30, desc[UR12][R30.64] ;  /* 0x0000000c1e1e7981 */ /* 0x000f22000c1e1100 */
[----:B------:R-:W-:-:S05]  /*1b80*/  IADD3.X R33, PT, PT, R33, UR17, RZ, P5, !PT ;  /* 0x0000001121217c10 */ /* 0x000fca000affe4ff */
[----:B------:R-:W4:Y:S01]  /*1b90*/  LDG.E.U8 R32, desc[UR12][R32.64] ;  /* 0x0000000c20207981 */ /* 0x000f22000c1e1100 */
[----:B------:R-:W-:-:S04]  /*1ba0*/  UIADD3 UR9, UPT, UPT, UR9, 0x1, URZ ;  /* 0x0000000109097890 */ /* 0x000fc8000fffe0ff */
[----:B------:R-:W-:Y:S02]  /*1bb0*/  UISETP.NE.AND UP0, UPT, UR9, 0x3, UPT ;  /* 0x000000030900788c */ /* 0x000fe4000bf05270 */
[----:B------:R-:W-:Y:S02]  /*1bc0*/  UIADD3 UR6, UPT, UPT, UR6, 0x1, URZ ;  /* 0x0000000106067890 */ /* 0x000fe4000fffe0ff */
[----:B------:R-:W-:Y:S01]  /*1bd0*/  UIADD3 UR5, UPT, UPT, UR5, 0x1, URZ ;  /* 0x0000000105057890 */ /* 0x000fe2000fffe0ff */
[----:B---3--:R-:W-:-:S05]  /*1be0*/  SEL R3, R3, RZ, P4 ;  /* 0x000000ff03037207 */ /* 0x008fca0002000000 */
[----:B0-----:R-:W-:Y:S02]  /*1bf0*/  IMAD R38, R3, R36, RZ ;  /* 0x0000002403267224 */ /* 0x001fe400078e02ff */
[----:B------:R-:W0:Y:S02]  /*1c00*/  LDS R3, [UR4+-0x14] ;  /* 0xffffec04ff037984 */ /* 0x000e240008000800 */
[----:B------:R-:W1:Y:S02]  /*1c10*/  I2F.F64 R36, R38 ;  /* 0x0000002600247312 */ /* 0x000e640000201c00 */
[----:B-1----:R-:W-:Y:S01]  /*1c20*/  DADD R4, R4, R36 ;  /* 0x0000000004047229 */ /* 0x002fe20000000024 */
[----:B--2---:R-:W-:Y:S02]  /*1c30*/  SEL R36, R34, RZ, P3 ;  /* 0x000000ff22247207 */ /* 0x004fe40001800000 */
[----:B------:R-:W1:Y:S03]  /*1c40*/  LDS R34, [UR4] ;  /* 0x00000004ff227984 */ /* 0x000e660008000800 */
[----:B0-----:R-:W-:-:S04]  /*1c50*/  IMAD R39, R36, R3, RZ ;  /* 0x0000000324277224 */ /* 0x001fc800078e02ff */
[----:B------:R-:W0:Y:S01]  /*1c60*/  I2F.F64 R36, R39 ;  /* 0x0000002700247312 */ /* 0x000e220000201c00 */
[----:B-----5:R-:W-:Y:S02]  /*1c70*/  SEL R40, R7, RZ, P3 ;  /* 0x000000ff07287207 */ /* 0x020fe40001800000 */
[----:B----4-:R-:W-:-:S03]  /*1c80*/  SEL R38, R35, RZ, P3 ;  /* 0x000000ff23267207 */ /* 0x010fc60001800000 */
[-C--:B------:R-:W-:Y:S02]  /*1c90*/  IMAD R40, R40, R3.reuse, RZ ;  /* 0x0000000328287224 */ /* 0x080fe400078e02ff */
[----:B------:R-:W-:Y:S01]  /*1ca0*/  IMAD R3, R38, R3, RZ ;  /* 0x0000000326037224 */ /* 0x000fe200078e02ff */
[----:B0-----:R-:W-:Y:S01]  /*1cb0*/  DADD R36, R22, R36 ;  /* 0x0000000016247229 */ /* 0x001fe20000000024 */
[----:B------:R-:W0:Y:S01]  /*1cc0*/  I2F.F64 R22, R40 ;  /* 0x0000002800167312 */ /* 0x000e220000201c00 */
[----:B------:R-:W-:-:S05]  /*1cd0*/  SEL R7, R2, RZ, P2 ;  /* 0x000000ff02077207 */ /* 0x000fca0001000000 */
[----:B-1----:R-:W-:Y:S02]  /*1ce0*/  IMAD R35, R7, R34, RZ ;  /* 0x0000002207237224 */ /* 0x002fe400078e02ff */
[----:B------:R-:W1:Y:S01]  /*1cf0*/  I2F.F64 R2, R3 ;  /* 0x0000000300027312 */ /* 0x000e620000201c00 */
[----:B------:R-:W-:Y:S02]  /*1d00*/  SEL R7, R30, RZ, P2 ;  /* 0x000000ff1e077207 */ /* 0x000fe40001000000 */
[----:B------:R-:W-:-:S03]  /*1d10*/  SEL R31, R32, RZ, P2 ;  /* 0x000000ff201f7207 */ /* 0x000fc60001000000 */
[-C--:B------:R-:W-:Y:S02]  /*1d20*/  IMAD R7, R7, R34.reuse, RZ ;  /* 0x0000002207077224 */ /* 0x080fe400078e02ff */
[----:B------:R-:W-:Y:S01]  /*1d30*/  IMAD R31, R31, R34, RZ ;  /* 0x000000221f1f7224 */ /* 0x000fe200078e02ff */
[----:B0-----:R-:W-:Y:S01]  /*1d40*/  DADD R22, R26, R22 ;  /* 0x000000001a167229 */ /* 0x001fe20000000016 */
[----:B------:R-:W0:Y:S01]  /*1d50*/  I2F.F64 R32, R7 ;  /* 0x0000000700207312 */ /* 0x000e220000201c00 */
[----:B-1----:R-:W-:-:S07]  /*1d60*/  DADD R4, R4, R2 ;  /* 0x0000000004047229 */ /* 0x002fce0000000002 */
[----:B------:R0:W1:Y:S08]  /*1d70*/  I2F.F64 R26, R35 ;  /* 0x00000023001a7312 */ /* 0x0000700000201c00 */
[----:B------:R-:W2:Y:S01]  /*1d80*/  I2F.F64 R30, R31 ;  /* 0x0000001f001e7312 */ /* 0x000ea20000201c00 */
[----:B0-----:R-:W-:Y:S01]  /*1d90*/  DADD R34, R22, R32 ;  /* 0x0000000016227229 */ /* 0x001fe20000000020 */
[----:B------:R-:W-:Y:S01]  /*1da0*/  UIADD3 UR4, UPT, UPT, UR4, 0x4, URZ ;  /* 0x0000000404047890 */ /* 0x000fe2000fffe0ff */
[----:B-1----:R-:W-:-:S02]  /*1db0*/  DADD R26, R36, R26 ;  /* 0x00000000241a7229 */ /* 0x002fc4000000001a */
[----:B--2---:R-:W-:Y:S01]  /*1dc0*/  DADD R4, R4, R30 ;  /* 0x0000000004047229 */ /* 0x004fe2000000001e */
[----:B------:R-:W-:Y:S10]  /*1dd0*/  BRA.U UP0, `(.L_x_1) ;  /* 0xfffffff500047547 */ /* 0x000ff4000b83ffff */
[----:B------:R-:W-:Y:S01]  /*1de0*/  DMUL R26, R26, R26 ;  /* 0x0000001a1a1a7228 */ /* 0x000fe20000000000 */
[----:B------:R-:W-:Y:S01]  /*1df0*/  IMAD.MOV.U32 R10, RZ, RZ, 0x0 ;  /* 0x00000000ff0a7424 */ /* 0x000fe200078e00ff */
[----:B------:R-:W-:Y:S01]  /*1e00*/  DMUL R34, R34, R34 ;  /* 0x0000002222227228 */ /* 0x000fe20000000000 */
[----:B------:R-:W-:Y:S01]  /*1e10*/  IMAD.MOV.U32 R11, RZ, RZ, 0x3fd80000 ;  /* 0x3fd80000ff0b7424 */ /* 0x000fe200078e00ff */
[----:B------:R-:W-:Y:S04]  /*1e20*/  BSSY.RECONVERGENT B0, `(.L_x_2) ;  /* 0x000001c000007945 */ /* 0x000fe80003800200 */
[----:B------:R-:W-:Y:S02]  /*1e30*/  DFMA R20, R20, R20, R26 ;  /* 0x000000141414722b */ /* 0x000fe4000000001a */
[----:B------:R-:W-:-:S04]  /*1e40*/  DFMA R24, R24, R24, R34 ;  /* 0x000000181818722b */ /* 0x000fc80000000022 */
[----:B------:R-:W0:Y:S04]  /*1e50*/  MUFU.RSQ64H R3, R21 ;  /* 0x0000001500037308 */ /* 0x000e280000001c00 */
[----:B------:R-:W-:-:S05]  /*1e60*/  VIADD R2, R21, 0xfcb00000 ;  /* 0xfcb0000015027836 */ /* 0x000fca0000000000 */
[----:B------:R-:W-:Y:S01]  /*1e70*/  ISETP.GE.U32.AND P0, PT, R2, 0x7ca00000, PT ;  /* 0x7ca000000200780c */ /* 0x000fe20003f06070 */
[----:B0-----:R-:W-:-:S08]  /*1e80*/  DMUL R8, R2, R2 ;  /* 0x0000000202087228 */ /* 0x001fd00000000000 */
[----:B------:R-:W-:-:S08]  /*1e90*/  DFMA R8, R20, -R8, 1 ;  /* 0x3ff000001408742b */ /* 0x000fd00000000808 */
[----:B------:R-:W-:Y:S02]  /*1ea0*/  DFMA R10, R8, R10, 0.5 ;  /* 0x3fe00000080a742b */ /* 0x000fe4000000000a */
[----:B------:R-:W-:-:S08]  /*1eb0*/  DMUL R8, R2, R8 ;  /* 0x0000000802087228 */ /* 0x000fd00000000000 */
[----:B------:R-:W-:Y:S02]  /*1ec0*/  DFMA R12, R10, R8, R2 ;  /* 0x000000080a0c722b */ /* 0x000fe40000000002 */
[----:B------:R-:W-:-:S06]  /*1ed0*/  DMUL R10, R4, R4 ;  /* 0x00000004040a7228 */ /* 0x000fcc0000000000 */
[----:B------:R-:W-:Y:S02]  /*1ee0*/  DMUL R8, R20, R12 ;  /* 0x0000000c14087228 */ /* 0x000fe40000000000 */
[----:B------:R-:W-:Y:S01]  /*1ef0*/  VIADD R5, R13, 0xfff00000 ;  /* 0xfff000000d057836 */ /* 0x000fe20000000000 */
[----:B------:R-:W-:Y:S01]  /*1f00*/  DFMA R18, R18, R18, R10 ;  /* 0x000000121212722b */ /* 0x000fe2000000000a */
[----:B------:R-:W-:-:S04]  /*1f10*/  IMAD.MOV.U32 R4, RZ, RZ, R12 ;  /* 0x000000ffff047224 */ /* 0x000fc800078e000c */
[----:B------:R-:W-:-:S08]  /*1f20*/  DFMA R14, R8, -R8, R20 ;  /* 0x80000008080e722b */ /* 0x000fd00000000014 */
[----:B------:R-:W-:Y:S01]  /*1f30*/  DFMA R10, R14, R4, R8 ;  /* 0x000000040e0a722b */ /* 0x000fe20000000008 */
[----:B------:R-:W-:Y:S10]  /*1f40*/  @!P0 BRA `(.L_x_3) ;  /* 0x0000000000248947 */ /* 0x000ff40003800000 */
[----:B------:R-:W-:Y:S01]  /*1f50*/  IMAD.MOV.U32 R10, RZ, RZ, R12 ;  /* 0x000000ffff0a7224 */ /* 0x000fe200078e000c */
[----:B------:R-:W-:Y:S01]  /*1f60*/  MOV R0, 0x1fe0 ;  /* 0x00001fe000007802 */ /* 0x000fe20000000f00 */
[----:B------:R-:W-:Y:S02]  /*1f70*/  IMAD.MOV.U32 R12, RZ, RZ, R14 ;  /* 0x000000ffff0c7224 */ /* 0x000fe400078e000e */
[----:B------:R-:W-:Y:S02]  /*1f80*/  IMAD.MOV.U32 R14, RZ, RZ, R8 ;  /* 0x000000ffff0e7224 */ /* 0x000fe400078e0008 */
[----:B------:R-:W-:Y:S02]  /*1f90*/  IMAD.MOV.U32 R13, RZ, RZ, R15 ;  /* 0x000000ffff0d7224 */ /* 0x000fe400078e000f */
[----:B------:R-:W-:Y:S02]  /*1fa0*/  IMAD.MOV.U32 R17, RZ, RZ, R9 ;  /* 0x000000ffff117224 */ /* 0x000fe400078e0009 */
[----:B------:R-:W-:-:S02]  /*1fb0*/  IMAD.MOV.U32 R8, RZ, RZ, R2 ;  /* 0x000000ffff087224 */ /* 0x000fc400078e0002 */
[----:B------:R-:W-:-:S07]  /*1fc0*/  IMAD.MOV.U32 R11, RZ, RZ, R5 ;  /* 0x000000ffff0b7224 */ /* 0x000fce00078e0005 */
[----:B------:R-:W-:Y:S05]  /*1fd0*/  CALL.REL.NOINC `($__internal_0_$__cuda_sm20_dsqrt_rn_f64_mediumpath_v1) ;  /* 0x0000000400847944 */ /* 0x000fea0003c00000 */
.L_x_3:
[----:B------:R-:W-:Y:S05]  /*1fe0*/  BSYNC.RECONVERGENT B0 ;  /* 0x0000000000007941 */ /* 0x000fea0003800200 */
.L_x_2:
[----:B------:R-:W0:Y:S01]  /*1ff0*/  MUFU.RSQ64H R5, R25 ;  /* 0x0000001900057308 */ /* 0x000e220000001c00 */
[----:B------:R-:W-:Y:S01]  /*2000*/  VIADD R4, R25, 0xfcb00000 ;  /* 0xfcb0000019047836 */ /* 0x000fe20000000000 */
[----:B------:R-:W-:Y:S01]  /*2010*/  BSSY.RECONVERGENT B0, `(.L_x_4) ;  /* 0x000001a000007945 */ /* 0x000fe20003800200 */
[----:B------:R-:W-:Y:S02]  /*2020*/  IMAD.MOV.U32 R8, RZ, RZ, 0x0 ;  /* 0x00000000ff087424 */ /* 0x000fe400078e00ff */
[----:B------:R-:W-:Y:S01]  /*2030*/  IMAD.MOV.U32 R9, RZ, RZ, 0x3fd80000 ;  /* 0x3fd80000ff097424 */ /* 0x000fe200078e00ff */
[----:B------:R-:W-:Y:S01]  /*2040*/  ISETP.GE.U32.AND P0, PT, R4, 0x7ca00000, PT ;  /* 0x7ca000000400780c */ /* 0x000fe20003f06070 */
[----:B0-----:R-:W-:-:S08]  /*2050*/  DMUL R2, R4, R4 ;  /* 0x0000000404027228 */ /* 0x001fd00000000000 */
[----:B------:R-:W-:-:S08]  /*2060*/  DFMA R2, R24, -R2, 1 ;  /* 0x3ff000001802742b */ /* 0x000fd00000000802 */
[----:B------:R-:W-:Y:S02]  /*2070*/  DFMA R8, R2, R8, 0.5 ;  /* 0x3fe000000208742b */ /* 0x000fe40000000008 */
[----:B------:R-:W-:-:S08]  /*2080*/  DMUL R2, R4, R2 ;  /* 0x0000000204027228 */ /* 0x000fd00000000000 */
[----:B------:R-:W-:Y:S02]  /*2090*/  DFMA R12, R8, R2, R4 ;  /* 0x00000002080c722b */ /* 0x000fe40000000004 */
[----:B------:R-:W-:-:S06]  /*20a0*/  DMUL R2, R10, 0.125 ;  /* 0x3fc000000a027828 */ /* 0x000fcc0000000000 */
[----:B------:R-:W-:Y:S02]  /*20b0*/  DMUL R14, R24, R12 ;  /* 0x0000000c180e7228 */ /* 0x000fe40000000000 */
[----:B------:R-:W-:Y:S02]  /*20c0*/  VIADD R9, R13, 0xfff00000 ;  /* 0xfff000000d097836 */ /* 0x000fe40000000000 */
        /* <DEDUP_REMOVED lines=11> */
[----:B------:R-:W-:Y:S02]  /*2180*/  IMAD.MOV.U32 R8, RZ, RZ, R4 ;  /* 0x000000ffff087224 */ /* 0x000fe400078e0004 */
[----:B------:R-:W-:-:S07]  /*2190*/  IMAD.MOV.U32 R11, RZ, RZ, R9 ;  /* 0x000000ffff0b7224 */ /* 0x000fce00078e0009 */
[----:B------:R-:W-:Y:S05]  /*21a0*/  CALL.REL.NOINC `($__internal_0_$__cuda_sm20_dsqrt_rn_f64_mediumpath_v1) ;  /* 0x0000000400107944 */ /* 0x000fea0003c00000 */
.L_x_5:
[----:B------:R-:W-:Y:S05]  /*21b0*/  BSYNC.RECONVERGENT B0 ;  /* 0x0000000000007941 */ /* 0x000fea0003800200 */
.L_x_4:
        /* <DEDUP_REMOVED lines=27> */
.L_x_7:
[----:B------:R-:W-:Y:S05]  /*2370*/  BSYNC.RECONVERGENT B0 ;  /* 0x0000000000007941 */ /* 0x000fea0003800200 */
.L_x_6:
[----:B------:R-:W-:Y:S01]  /*2380*/  DSETP.MIN.AND P0, P1, R2, 255, PT ;  /* 0x406fe0000200742a */ /* 0x000fe20003900000 */
[----:B------:R-:W-:Y:S01]  /*2390*/  IMAD.MOV.U32 R0, RZ, RZ, R3 ;  /* 0x000000ffff007224 */ /* 0x000fe200078e0003 */
[----:B------:R-:W-:Y:S01]  /*23a0*/  DMUL R10, R10, 0.125 ;  /* 0x3fc000000a0a7828 */ /* 0x000fe20000000000 */
[----:B------:R-:W-:Y:S01]  /*23b0*/  IMAD.MOV.U32 R7, RZ, RZ, 0x80000 ;  /* 0x00080000ff077424 */ /* 0x000fe200078e00ff */
[----:B------:R-:W-:Y:S01]  /*23c0*/  DSETP.MIN.AND P2, P3, R4, 255, PT ;  /* 0x406fe0000400742a */ /* 0x000fe20003b40000 */
[----:B------:R-:W-:Y:S01]  /*23d0*/  IMAD.MOV.U32 R8, RZ, RZ, R2 ;  /* 0x000000ffff087224 */ /* 0x000fe200078e0002 */
[----:B------:R-:W-:Y:S01]  /*23e0*/  FSEL R9, R0, 3.748046875, P0 ;  /* 0x406fe00000097808 */ /* 0x000fe20000000000 */
[----:B------:R-:W0:Y:S01]  /*23f0*/  LDC.64 R2, c[0x0][0x3a0] ;  /* 0x0000e800ff027b82 */ /* 0x000e220000000a00 */
[----:B------:R-:W1:Y:S01]  /*2400*/  LDCU UR5, c[0x0][0x3a8] ;  /* 0x00007500ff0577ac */ /* 0x000e620008000800 */
[----:B------:R-:W-:Y:S01]  /*2410*/  IMAD.MOV.U32 R0, RZ, RZ, R5 ;  /* 0x000000ffff007224 */ /* 0x000fe200078e0005 */
[----:B------:R-:W-:Y:S01]  /*2420*/  SEL R8, R8, RZ, P0 ;  /* 0x000000ff08087207 */ /* 0x000fe20000000000 */
[----:B------:R-:W-:Y:S01]  /*2430*/  IMAD.MOV.U32 R12, RZ, RZ, 0x80000 ;  /* 0x00080000ff0c7424 */ /* 0x000fe200078e00ff */
[----:B------:R-:W2:Y:S01]  /*2440*/  LDCU.64 UR6, c[0x0][0x388] ;  /* 0x00007100ff0677ac */ /* 0x000ea20008000a00 */
[----:B------:R-:W-:-:S02]  /*2450*/  SEL R4, R4, RZ, P2 ;  /* 0x000000ff04047207 */ /* 0x000fc40001000000 */
[----:B------:R-:W-:Y:S01]  /*2460*/  @P1 LOP3.LUT R9, R7, 0x406fe000, RZ, 0xfc, !PT ;  /* 0x406fe00007091812 */ /* 0x000fe200078efcff */
[----:B------:R-:W-:Y:S01]  /*2470*/  DSETP.MIN.AND P0, P1, R10, 255, PT ;  /* 0x406fe0000a00742a */ /* 0x000fe20003900000 */
[----:B------:R-:W-:Y:S01]  /*2480*/  FSEL R7, R0, 3.748046875, P2 ;  /* 0x406fe00000077808 */ /* 0x000fe20001000000 */
[----:B------:R-:W-:Y:S01]  /*2490*/  IMAD.MOV.U32 R0, RZ, RZ, R10 ;  /* 0x000000ffff007224 */ /* 0x000fe200078e000a */
[----:B------:R-:W-:Y:S01]  /*24a0*/  @P3 LOP3.LUT R7, R12, 0x406fe000, RZ, 0xfc, !PT ;  /* 0x406fe0000c073812 */ /* 0x000fe200078efcff */
[----:B------:R-:W-:Y:S01]  /*24b0*/  IMAD.MOV.U32 R10, RZ, RZ, 0x80000 ;  /* 0x00080000ff0a7424 */ /* 0x000fe200078e00ff */
[----:B------:R3:W4:Y:S01]  /*24c0*/  F2I.U32.F64.TRUNC R13, R8 ;  /* 0x00000008000d7311 */ /* 0x000722000030d000 */
[----:B------:R-:W-:Y:S02]  /*24d0*/  FSEL R11, R11, 3.748046875, P0 ;  /* 0x406fe0000b0b7808 */ /* 0x000fe40000000000 */
[----:B------:R-:W-:Y:S01]  /*24e0*/  IMAD.MOV.U32 R5, RZ, RZ, R7 ;  /* 0x000000ffff057224 */ /* 0x000fe200078e0007 */
[----:B-1----:R-:W-:Y:S01]  /*24f0*/  USHF.R.S32.HI UR4, URZ, 0x1f, UR5 ;  /* 0x0000001fff047899 */ /* 0x002fe20008011405 */
[----:B------:R-:W-:-:S04]  /*2500*/  IMAD.MOV.U32 R7, RZ, RZ, RZ ;  /* 0x000000ffff077224 */ /* 0x000fc800078e00ff */
[----:B------:R-:W-:Y:S01]  /*2510*/  @P1 LOP3.LUT R11, R10, 0x406fe000, RZ, 0xfc, !PT ;  /* 0x406fe0000a0b1812 */ /* 0x000fe200078efcff */
[----:B------:R-:W1:Y:S01]  /*2520*/  F2I.U32.F64.TRUNC R5, R4 ;  /* 0x0000000400057311 */ /* 0x000e62000030d000 */
[----:B---3--:R-:W-:Y:S01]  /*2530*/  SEL R8, R0, RZ, P0 ;  /* 0x000000ff00087207 */ /* 0x008fe20000000000 */
[----:B0-----:R-:W-:-:S04]  /*2540*/  IMAD.WIDE.U32 R6, R2, UR5, R6 ;  /* 0x0000000502067c25 */ /* 0x001fc8000f8e0006 */
[----:B------:R-:W-:Y:S02]  /*2550*/  IMAD.MOV.U32 R9, RZ, RZ, R11 ;  /* 0x000000ffff097224 */ /* 0x000fe400078e000b */
[----:B------:R-:W-:-:S04]  /*2560*/  IMAD R2, R2, UR4, RZ ;  /* 0x0000000402027c24 */ /* 0x000fc8000f8e02ff */
[----:B------:R-:W0:Y:S01]  /*2570*/  F2I.U32.F64.TRUNC R9, R8 ;  /* 0x0000000800097311 */ /* 0x000e22000030d000 */
[----:B------:R-:W-:Y:S01]  /*2580*/  IMAD R3, R3, UR5, R2 ;  /* 0x0000000503037c24 */ /* 0x000fe2000f8e0202 */
[----:B--2---:R-:W-:-:S04]  /*2590*/  IADD3 R2, P0, PT, R6, UR6, RZ ;  /* 0x0000000606027c10 */ /* 0x004fc8000ff1e0ff */
[----:B------:R-:W-:-:S05]  /*25a0*/  IADD3.X R3, PT, PT, R7, UR7, R3, P0, !PT ;  /* 0x0000000707037c10 */ /* 0x000fca00087fe403 */
[----:B----4-:R-:W-:Y:S04]  /*25b0*/  STG.E.U8 desc[UR12][R2.64+0x2], R13 ;  /* 0x0000020d02007986 */ /* 0x010fe8000c10110c */
[----:B-1----:R-:W-:Y:S04]  /*25c0*/  STG.E.U8 desc[UR12][R2.64+0x1], R5 ;  /* 0x0000010502007986 */ /* 0x002fe8000c10110c */
[----:B0-----:R-:W-:Y:S01]  /*25d0*/  STG.E.U8 desc[UR12][R2.64], R9 ;  /* 0x0000000902007986 */ /* 0x001fe2000c10110c */
[----:B------:R-:W-:Y:S05]  /*25e0*/  EXIT ;  /* 0x000000000000794d */ /* 0x000fea0003800000 */
        .weak           $__internal_0_$__cuda_sm20_dsqrt_rn_f64_mediumpath_v1
        .type           $__internal_0_$__cuda_sm20_dsqrt_rn_f64_mediumpath_v1,@function
        .size           $__internal_0_$__cuda_sm20_dsqrt_rn_f64_mediumpath_v1,(.L_x_13 - $__internal_0_$__cuda_sm20_dsqrt_rn_f64_mediumpath_v1)
$__internal_0_$__cuda_sm20_dsqrt_rn_f64_mediumpath_v1:
[----:B------:R-:W-:Y:S01]  /*25f0*/  ISETP.GE.U32.AND P0, PT, R8, -0x3400000, PT ;  /* 0xfcc000000800780c */ /* 0x000fe20003f06070 */
[----:B------:R-:W-:Y:S01]  /*2600*/  BSSY.RECONVERGENT B1, `(.L_x_8) ;  /* 0x0000024000017945 */ /* 0x000fe20003800200 */
[----:B------:R-:W-:-:S11]  /*2610*/  IMAD.MOV.U32 R15, RZ, RZ, R17 ;  /* 0x000000ffff0f7224 */ /* 0x000fd600078e0011 */
[----:B------:R-:W-:Y:S05]  /*2620*/  @!P0 BRA `(.L_x_9) ;  /* 0x0000000000208947 */ /* 0x000fea0003800000 */
[----:B------:R-:W-:-:S10]  /*2630*/  DFMA.RM R8, R12, R10, R14 ;  /* 0x0000000a0c08722b */ /* 0x000fd4000000400e */
[----:B------:R-:W-:-:S05]  /*2640*/  IADD3 R10, P0, PT, R8, 0x1, RZ ;  /* 0x00000001080a7810 */ /* 0x000fca0007f1e0ff */
[----:B------:R-:W-:-:S06]  /*2650*/  IMAD.X R11, RZ, RZ, R9, P0 ;  /* 0x000000ffff0b7224 */ /* 0x000fcc00000e0609 */
[----:B------:R-:W-:-:S08]  /*2660*/  DFMA.RP R20, -R8, R10, R20 ;  /* 0x0000000a0814722b */ /* 0x000fd00000008114 */
[----:B------:R-:W-:-:S06]  /*2670*/  DSETP.GT.AND P0, PT, R20, RZ, PT ;  /* 0x000000ff1400722a */ /* 0x000fcc0003f04000 */
[----:B------:R-:W-:Y:S02]  /*2680*/  FSEL R8, R10, R8, P0 ;  /* 0x000000080a087208 */ /* 0x000fe40000000000 */
[----:B------:R-:W-:Y:S01]  /*2690*/  FSEL R9, R11, R9, P0 ;  /* 0x000000090b097208 */ /* 0x000fe20000000000 */
[----:B------:R-:W-:Y:S06]  /*26a0*/  BRA `(.L_x_10) ;  /* 0x0000000000647947 */ /* 0x000fec0003800000 */
.L_x_9:
[----:B------:R-:W-:-:S14]  /*26b0*/  DSETP.NE.AND P0, PT, R20, RZ, PT ;  /* 0x000000ff1400722a */ /* 0x000fdc0003f05000 */
[----:B------:R-:W-:Y:S05]  /*26c0*/  @!P0 BRA `(.L_x_11) ;  /* 0x0000000000588947 */ /* 0x000fea0003800000 */
[----:B------:R-:W-:-:S13]  /*26d0*/  ISETP.GE.AND P0, PT, R21, RZ, PT ;  /* 0x000000ff1500720c */ /* 0x000fda0003f06270 */
[----:B------:R-:W-:Y:S02]  /*26e0*/  @!P0 IMAD.MOV.U32 R8, RZ, RZ, 0x0 ;  /* 0x00000000ff088424 */ /* 0x000fe400078e00ff */
[----:B------:R-:W-:Y:S01]  /*26f0*/  @!P0 IMAD.MOV.U32 R9, RZ, RZ, -0x80000 ;  /* 0xfff80000ff098424 */ /* 0x000fe200078e00ff */
[----:B------:R-:W-:Y:S06]  /*2700*/  @!P0 BRA `(.L_x_10) ;  /* 0x00000000004c8947 */ /* 0x000fec0003800000 */
[----:B------:R-:W-:-:S13]  /*2710*/  ISETP.GT.AND P0, PT, R21, 0x7fefffff, PT ;  /* 0x7fefffff1500780c */ /* 0x000fda0003f04270 */
[----:B------:R-:W-:Y:S05]  /*2720*/  @P0 BRA `(.L_x_11) ;  /* 0x0000000000400947 */ /* 0x000fea0003800000 */
[----:B------:R-:W-:Y:S01]  /*2730*/  DMUL R20, R20, 8.11296384146066816958e+31 ;  /* 0x4690000014147828 */ /* 0x000fe20000000000 */
[----:B------:R-:W-:Y:S02]  /*2740*/  IMAD.MOV.U32 R8, RZ, RZ, RZ ;  /* 0x000000ffff087224 */ /* 0x000fe400078e00ff */
[----:B------:R-:W-:Y:S02]  /*2750*/  IMAD.MOV.U32 R12, RZ, RZ, 0x0 ;  /* 0x00000000ff0c7424 */ /* 0x000fe400078e00ff */
[----:B------:R-:W-:Y:S01]  /*2760*/  IMAD.MOV.U32 R13, RZ, RZ, 0x3fd80000 ;  /* 0x3fd80000ff0d7424 */ /* 0x000fe200078e00ff */
[----:B------:R-:W0:Y:S02]  /*2770*/  MUFU.RSQ64H R9, R21 ;  /* 0x0000001500097308 */ /* 0x000e240000001c00 */
[----:B0-----:R-:W-:-:S08]  /*2780*/  DMUL R10, R8, R8 ;  /* 0x00000008080a7228 */ /* 0x001fd00000000000 */
[----:B------:R-:W-:-:S08]  /*2790*/  DFMA R10, R20, -R10, 1 ;  /* 0x3ff00000140a742b */ /* 0x000fd0000000080a */
[----:B------:R-:W-:Y:S02]  /*27a0*/  DFMA R12, R10, R12, 0.5 ;  /* 0x3fe000000a0c742b */ /* 0x000fe4000000000c */
[----:B------:R-:W-:-:S08]  /*27b0*/  DMUL R10, R8, R10 ;  /* 0x0000000a080a7228 */ /* 0x000fd00000000000 */
[----:B------:R-:W-:-:S08]  /*27c0*/  DFMA R10, R12, R10, R8 ;  /* 0x0000000a0c0a722b */ /* 0x000fd00000000008 */
[----:B------:R-:W-:Y:S02]  /*27d0*/  DMUL R8, R20, R10 ;  /* 0x0000000a14087228 */ /* 0x000fe40000000000 */
[----:B------:R-:W-:-:S06]  /*27e0*/  VIADD R11, R11, 0xfff00000 ;  /* 0xfff000000b0b7836 */ /* 0x000fcc0000000000 */
[----:B------:R-:W-:-:S08]  /*27f0*/  DFMA R12, R8, -R8, R20 ;  /* 0x80000008080c722b */ /* 0x000fd00000000014 */
[----:B------:R-:W-:-:S10]  /*2800*/  DFMA R8, R10, R12, R8 ;  /* 0x0000000c0a08722b */ /* 0x000fd40000000008 */
[----:B------:R-:W-:Y:S01]  /*2810*/  VIADD R9, R9, 0xfcb00000 ;  /* 0xfcb0000009097836 */ /* 0x000fe20000000000 */
[----:B------:R-:W-:Y:S06]  /*2820*/  BRA `(.L_x_10) ;  /* 0x0000000000047947 */ /* 0x000fec0003800000 */
.L_x_11:
[----:B------:R-:W-:-:S11]  /*2830*/  DADD R8, R20, R20 ;  /* 0x0000000014087229 */ /* 0x000fd60000000014 */
.L_x_10:
[----:B------:R-:W-:Y:S05]  /*2840*/  BSYNC.RECONVERGENT B1 ;  /* 0x0000000000017941 */ /* 0x000fea0003800200 */
.L_x_8:
[----:B------:R-:W-:Y:S02]  /*2850*/  IMAD.MOV.U32 R10, RZ, RZ, R8 ;  /* 0x000000ffff0a7224 */ /* 0x000fe400078e0008 */
[----:B------:R-:W-:Y:S02]  /*2860*/  IMAD.MOV.U32 R11, RZ, RZ, R9 ;  /* 0x000000ffff0b7224 */ /* 0x000fe400078e0009 */
[----:B------:R-:W-:Y:S02]  /*2870*/  IMAD.MOV.U32 R8, RZ, RZ, R0 ;  /* 0x000000ffff087224 */ /* 0x000fe400078e0000 */
[----:B------:R-:W-:-:S04]  /*2880*/  IMAD.MOV.U32 R9, RZ, RZ, 0x0 ;  /* 0x00000000ff097424 */ /* 0x000fc800078e00ff */
[----:B------:R-:W-:Y:S05]  /*2890*/  RET.REL.NODEC R8 `(_Z5sobelPhS_jjjmi) ;  /* 0xffffffd408d87950 */ /* 0x000fea0003c3ffff */
.L_x_12:
[----:B------:R-:W-:-:S00]  /*28a0*/  BRA `(.L_x_12) ;  /* 0xfffffffc00fc7947 */ /* 0x000fc0000383ffff */
[----:B------:R-:W-:-:S00]  /*28b0*/  NOP ;  /* 0x0000000000007918 */ /* 0x000fc00000000000 */
        /* <DEDUP_REMOVED lines=12> */
.L_x_13:


//--------------------- .nv.shared._Z5sobelPhS_jjjmi --------------------------
	.section	.nv.shared._Z5sobelPhS_jjjmi,"aw",@nobits
	.sectionflags	@""
	.align	4
.nv.shared._Z5sobelPhS_jjjmi:
	.zero		1224


//--------------------- .nv.shared.reserved.0     --------------------------
	.section	.nv.shared.reserved.0,"aw",@nobits
	.weak		__nv_reservedSMEM_offset_0_alias
	.size		__nv_reservedSMEM_offset_0_alias, 0, 64
	.other		__nv_reservedSMEM_offset_0_alias,@"STO_CUDA_RESERVED_SHARED STV_DEFAULT"
__nv_reservedSMEM_offset_0_alias:
	.zero		0
	.zero		64


//--------------------- .nv.constant0._Z5sobelPhS_jjjmi --------------------------
	.section	.nv.constant0._Z5sobelPhS_jjjmi,"a",@progbits
	.sectionflags	@""
	.align	4
.nv.constant0._Z5sobelPhS_jjjmi:
	.zero		940


//--------------------- SYMBOLS --------------------------

	.type		.nv.reservedSmem.offset0,@object
	.size		.nv.reservedSmem.offset0,0x4
	.type		.nv.reservedSmem.cap,@object
	.size		.nv.reservedSmem.cap,0x4
